	.target	sm_90a

	.elftype	@"ET_EXEC"


//--------------------- .note.nv.tkinfo           --------------------------
	.section	.note.nv.tkinfo,"",@"SHT_NOTE"
	.sectionflags	@"SHF_NOTE_NV_TKINFO"
	.tkinfo
        /*0018*/ 	.word	0x00000002
        /*0030*/ 	.string	""
        /*0030*/ 	.string	"ptxas"
        /*0030*/ 	.string	"Cuda compilation tools, release 13.0, V13.0.88"
        /*0030*/ 	.string	"Build cuda_13.0.r13.0/compiler.36424714_0"
        /*0030*/ 	.string	"-arch sm_90a -m 64 "



//--------------------- .note.nv.cuinfo           --------------------------
	.section	.note.nv.cuinfo,"",@"SHT_NOTE"
	.sectionflags	@"SHF_NOTE_NV_CUINFO"
        /*0018*/ 	.short	0x0002
        /*001a*/ 	.short	0x005a
        /*001c*/ 	.short	0x0082
	.zero		2


//--------------------- .nv.info                  --------------------------
	.section	.nv.info,"",@"SHT_CUDA_INFO"
	.align	4


	//----- nvinfo : EIATTR_REGCOUNT
	.align		4
        /*0000*/ 	.byte	0x04, 0x2f
        /*0002*/ 	.short	(.L_12 - .L_11)
	.align		4
.L_11:
        /*0004*/ 	.word	index@(_ZN7cutlass13device_kernelINS_4gemm6kernel13GemmUniversalIN4cute5tupleIJiiiiEEENS1_10collective13CollectiveMmaINS1_40MainloopSm90TmaGmmaWarpSpecializedSparseILi13ENS5_IJNS4_1CILi1EEESB_SB_EEENS1_35KernelTmaWarpSpecializedCooperativeEEENS5_IJNSA_ILi128EEENSA_ILi64EEESG_EEENS_6half_tENS5_IJNS4_6LayoutINS5_IJiNS5_IJNSA_ILi2EEEiEEEiEEENS5_IJlNS5_IJSB_SK_EEElEEEEENSJ_INS5_IJNS5_IJNS5_IJNSA_ILi8EEESK_NSA_ILi4EEEEEEiEEENS5_IJNS5_IJNSA_ILi16EEESK_SK_EEEiEEEiEEENS5_IJNS5_IJNS5_IJSG_SU_NSA_ILi1024EEEEEENSA_ILi4096EEEEEENS5_IJNS5_IJSB_NSA_ILi512EEENSA_ILi32EEEEEElEEElEEEEEEEESI_NS5_IJlSB_lEEENS4_8TiledMMAINS4_8MMA_AtomIJNS4_4SM904GMMA6SPARSE26GMMA_64x64x32_F32F16F16_SSILNS1D_5MajorE0ELS1G_0ELNS1D_7ScaleInE1ELS1H_1ELNS1D_9SparseSelE0EEEEEENSJ_INS5_IJSK_SB_SB_EEENS5_IJSB_NSA_ILi0EEES1M_EEEEENS5_IJNS4_10UnderscoreES1P_S1P_EEEEENS4_13SM90_TMA_LOADENS4_14ComposedLayoutINS4_7SwizzleILi2ELi4ELi3EEENS4_25smem_sparse_ptr_flag_bitsILi2ELi16EEENSJ_INS5_IJNS5_IJSB_SQ_EEENS5_IJSK_S13_EEEEEENS5_IJNS5_IJS1M_SG_EEESN_EEEEEEEvNS4_8identityES1S_NS1T_INS1U_ILi3ELi4ELi3EEENS4_18smem_ptr_flag_bitsILi16EEENSJ_INS5_IJSQ_SG_EEENS5_IJSG_SB_EEEEEEEvS25_EENS_8epilogue10collective6detail29Sm90TmaWarpSpecializedAdapterINS2F_15DefaultEpilogueIfNS5_IJSB_llEEES2J_NS2E_6thread17LinearCombinationIfLi1EffLNS2K_9ScaleType4KindE0ELNS_15FloatRoundStyleE2EfEENS1_15EpilogueDefaultEEEEEvvEEEEvNT_6ParamsE)
        /*0008*/ 	.word	0x000000a8


	//----- nvinfo : EIATTR_FRAME_SIZE
	.align		4
.L_12:
        /*000c*/ 	.byte	0x04, 0x11
        /*000e*/ 	.short	(.L_14 - .L_13)
	.align		4
.L_13:
        /*0010*/ 	.word	index@(_ZN7cutlass13device_kernelINS_4gemm6kernel13GemmUniversalIN4cute5tupleIJiiiiEEENS1_10collective13CollectiveMmaINS1_40MainloopSm90TmaGmmaWarpSpecializedSparseILi13ENS5_IJNS4_1CILi1EEESB_SB_EEENS1_35KernelTmaWarpSpecializedCooperativeEEENS5_IJNSA_ILi128EEENSA_ILi64EEESG_EEENS_6half_tENS5_IJNS4_6LayoutINS5_IJiNS5_IJNSA_ILi2EEEiEEEiEEENS5_IJlNS5_IJSB_SK_EEElEEEEENSJ_INS5_IJNS5_IJNS5_IJNSA_ILi8EEESK_NSA_ILi4EEEEEEiEEENS5_IJNS5_IJNSA_ILi16EEESK_SK_EEEiEEEiEEENS5_IJNS5_IJNS5_IJSG_SU_NSA_ILi1024EEEEEENSA_ILi4096EEEEEENS5_IJNS5_IJSB_NSA_ILi512EEENSA_ILi32EEEEEElEEElEEEEEEEESI_NS5_IJlSB_lEEENS4_8TiledMMAINS4_8MMA_AtomIJNS4_4SM904GMMA6SPARSE26GMMA_64x64x32_F32F16F16_SSILNS1D_5MajorE0ELS1G_0ELNS1D_7ScaleInE1ELS1H_1ELNS1D_9SparseSelE0EEEEEENSJ_INS5_IJSK_SB_SB_EEENS5_IJSB_NSA_ILi0EEES1M_EEEEENS5_IJNS4_10UnderscoreES1P_S1P_EEEEENS4_13SM90_TMA_LOADENS4_14ComposedLayoutINS4_7SwizzleILi2ELi4ELi3EEENS4_25smem_sparse_ptr_flag_bitsILi2ELi16EEENSJ_INS5_IJNS5_IJSB_SQ_EEENS5_IJSK_S13_EEEEEENS5_IJNS5_IJS1M_SG_EEESN_EEEEEEEvNS4_8identityES1S_NS1T_INS1U_ILi3ELi4ELi3EEENS4_18smem_ptr_flag_bitsILi16EEENSJ_INS5_IJSQ_SG_EEENS5_IJSG_SB_EEEEEEEvS25_EENS_8epilogue10collective6detail29Sm90TmaWarpSpecializedAdapterINS2F_15DefaultEpilogueIfNS5_IJSB_llEEES2J_NS2E_6thread17LinearCombinationIfLi1EffLNS2K_9ScaleType4KindE0ELNS_15FloatRoundStyleE2EfEENS1_15EpilogueDefaultEEEEEvvEEEEvNT_6ParamsE)
        /*0014*/ 	.word	0x00000000


	//----- nvinfo : EIATTR_MIN_STACK_SIZE
	.align		4
.L_14:
        /*0018*/ 	.byte	0x04, 0x12
        /*001a*/ 	.short	(.L_16 - .L_15)
	.align		4
.L_15:
        /*001c*/ 	.word	index@(_ZN7cutlass13device_kernelINS_4gemm6kernel13GemmUniversalIN4cute5tupleIJiiiiEEENS1_10collective13CollectiveMmaINS1_40MainloopSm90TmaGmmaWarpSpecializedSparseILi13ENS5_IJNS4_1CILi1EEESB_SB_EEENS1_35KernelTmaWarpSpecializedCooperativeEEENS5_IJNSA_ILi128EEENSA_ILi64EEESG_EEENS_6half_tENS5_IJNS4_6LayoutINS5_IJiNS5_IJNSA_ILi2EEEiEEEiEEENS5_IJlNS5_IJSB_SK_EEElEEEEENSJ_INS5_IJNS5_IJNS5_IJNSA_ILi8EEESK_NSA_ILi4EEEEEEiEEENS5_IJNS5_IJNSA_ILi16EEESK_SK_EEEiEEEiEEENS5_IJNS5_IJNS5_IJSG_SU_NSA_ILi1024EEEEEENSA_ILi4096EEEEEENS5_IJNS5_IJSB_NSA_ILi512EEENSA_ILi32EEEEEElEEElEEEEEEEESI_NS5_IJlSB_lEEENS4_8TiledMMAINS4_8MMA_AtomIJNS4_4SM904GMMA6SPARSE26GMMA_64x64x32_F32F16F16_SSILNS1D_5MajorE0ELS1G_0ELNS1D_7ScaleInE1ELS1H_1ELNS1D_9SparseSelE0EEEEEENSJ_INS5_IJSK_SB_SB_EEENS5_IJSB_NSA_ILi0EEES1M_EEEEENS5_IJNS4_10UnderscoreES1P_S1P_EEEEENS4_13SM90_TMA_LOADENS4_14ComposedLayoutINS4_7SwizzleILi2ELi4ELi3EEENS4_25smem_sparse_ptr_flag_bitsILi2ELi16EEENSJ_INS5_IJNS5_IJSB_SQ_EEENS5_IJSK_S13_EEEEEENS5_IJNS5_IJS1M_SG_EEESN_EEEEEEEvNS4_8identityES1S_NS1T_INS1U_ILi3ELi4ELi3EEENS4_18smem_ptr_flag_bitsILi16EEENSJ_INS5_IJSQ_SG_EEENS5_IJSG_SB_EEEEEEEvS25_EENS_8epilogue10collective6detail29Sm90TmaWarpSpecializedAdapterINS2F_15DefaultEpilogueIfNS5_IJSB_llEEES2J_NS2E_6thread17LinearCombinationIfLi1EffLNS2K_9ScaleType4KindE0ELNS_15FloatRoundStyleE2EfEENS1_15EpilogueDefaultEEEEEvvEEEEvNT_6ParamsE)
        /*0020*/ 	.word	0x00000000
.L_16:


//--------------------- .nv.compat                --------------------------
	.section	.nv.compat,"",@"SHT_CUDA_COMPAT_INFO"
	.align	4
        /*0000*/ 	.byte	0x02, 0x09, 0x01, 0x00, 0x02, 0x02, 0x04, 0x00, 0x02, 0x05, 0x05, 0x00, 0x03, 0x07, 0x01, 0x01
        /*0010*/ 	.byte	0x02, 0x03, 0x01, 0x00, 0x02, 0x06, 0x01, 0x00, 0x04, 0x0b, 0x08, 0x00, 0x00, 0x00, 0x00, 0x00
        /*0020*/ 	.byte	0x00, 0x00, 0x00, 0x00


//--------------------- .nv.info._ZN7cutlass13device_kernelINS_4gemm6kernel13GemmUniversalIN4cute5tupleIJiiiiEEENS1_10collective13CollectiveMmaINS1_40MainloopSm90TmaGmmaWarpSpecializedSparseILi13ENS5_IJNS4_1CILi1EEESB_SB_EEENS1_35KernelTmaWarpSpecializedCooperativeEEENS5_IJNSA_ILi128EEENSA_ILi64EEESG_EEENS_6half_tENS5_IJNS4_6LayoutINS5_IJiNS5_IJNSA_ILi2EEEiEEEiEEENS5_IJlNS5_IJSB_SK_EEElEEEEENSJ_INS5_IJNS5_IJNS5_IJNSA_ILi8EEESK_NSA_ILi4EEEEEEiEEENS5_IJNS5_IJNSA_ILi16EEESK_SK_EEEiEEEiEEENS5_IJNS5_IJNS5_IJSG_SU_NSA_ILi1024EEEEEENSA_ILi4096EEEEEENS5_IJNS5_IJSB_NSA_ILi512EEENSA_ILi32EEEEEElEEElEEEEEEEESI_NS5_IJlSB_lEEENS4_8TiledMMAINS4_8MMA_AtomIJNS4_4SM904GMMA6SPARSE26GMMA_64x64x32_F32F16F16_SSILNS1D_5MajorE0ELS1G_0ELNS1D_7ScaleInE1ELS1H_1ELNS1D_9SparseSelE0EEEEEENSJ_INS5_IJSK_SB_SB_EEENS5_IJSB_NSA_ILi0EEES1M_EEEEENS5_IJNS4_10UnderscoreES1P_S1P_EEEEENS4_13SM90_TMA_LOADENS4_14ComposedLayoutINS4_7SwizzleILi2ELi4ELi3EEENS4_25smem_sparse_ptr_flag_bitsILi2ELi16EEENSJ_INS5_IJNS5_IJSB_SQ_EEENS5_IJSK_S13_EEEEEENS5_IJNS5_IJS1M_SG_EEESN_EEEEEEEvNS4_8identityES1S_NS1T_INS1U_ILi3ELi4ELi3EEENS4_18smem_ptr_flag_bitsILi16EEENSJ_INS5_IJSQ_SG_EEENS5_IJSG_SB_EEEEEEEvS25_EENS_8epilogue10collective6detail29Sm90TmaWarpSpecializedAdapterINS2F_15DefaultEpilogueIfNS5_IJSB_llEEES2J_NS2E_6thread17LinearCombinationIfLi1EffLNS2K_9ScaleType4KindE0ELNS_15FloatRoundStyleE2EfEENS1_15EpilogueDefaultEEEEEvvEEEEvNT_6ParamsE --------------------------
	.section	.nv.info._ZN7cutlass13device_kernelINS_4gemm6kernel13GemmUniversalIN4cute5tupleIJiiiiEEENS1_10collective13CollectiveMmaINS1_40MainloopSm90TmaGmmaWarpSpecializedSparseILi13ENS5_IJNS4_1CILi1EEESB_SB_EEENS1_35KernelTmaWarpSpecializedCooperativeEEENS5_IJNSA_ILi128EEENSA_ILi64EEESG_EEENS_6half_tENS5_IJNS4_6LayoutINS5_IJiNS5_IJNSA_ILi2EEEiEEEiEEENS5_IJlNS5_IJSB_SK_EEElEEEEENSJ_INS5_IJNS5_IJNS5_IJNSA_ILi8EEESK_NSA_ILi4EEEEEEiEEENS5_IJNS5_IJNSA_ILi16EEESK_SK_EEEiEEEiEEENS5_IJNS5_IJNS5_IJSG_SU_NSA_ILi1024EEEEEENSA_ILi4096EEEEEENS5_IJNS5_IJSB_NSA_ILi512EEENSA_ILi32EEEEEElEEElEEEEEEEESI_NS5_IJlSB_lEEENS4_8TiledMMAINS4_8MMA_AtomIJNS4_4SM904GMMA6SPARSE26GMMA_64x64x32_F32F16F16_SSILNS1D_5MajorE0ELS1G_0ELNS1D_7ScaleInE1ELS1H_1ELNS1D_9SparseSelE0EEEEEENSJ_INS5_IJSK_SB_SB_EEENS5_IJSB_NSA_ILi0EEES1M_EEEEENS5_IJNS4_10UnderscoreES1P_S1P_EEEEENS4_13SM90_TMA_LOADENS4_14ComposedLayoutINS4_7SwizzleILi2ELi4ELi3EEENS4_25smem_sparse_ptr_flag_bitsILi2ELi16EEENSJ_INS5_IJNS5_IJSB_SQ_EEENS5_IJSK_S13_EEEEEENS5_IJNS5_IJS1M_SG_EEESN_EEEEEEEvNS4_8identityES1S_NS1T_INS1U_ILi3ELi4ELi3EEENS4_18smem_ptr_flag_bitsILi16EEENSJ_INS5_IJSQ_SG_EEENS5_IJSG_SB_EEEEEEEvS25_EENS_8epilogue10collective6detail29Sm90TmaWarpSpecializedAdapterINS2F_15DefaultEpilogueIfNS5_IJSB_llEEES2J_NS2E_6thread17LinearCombinationIfLi1EffLNS2K_9ScaleType4KindE0ELNS_15FloatRoundStyleE2EfEENS1_15EpilogueDefaultEEEEEvvEEEEvNT_6ParamsE,"",@"SHT_CUDA_INFO"
	.sectionflags	@""
	.align	4


	//----- nvinfo : EIATTR_CUDA_API_VERSION
	.align		4
        /*0000*/ 	.byte	0x04, 0x37
        /*0002*/ 	.short	(.L_18 - .L_17)
.L_17:
        /*0004*/ 	.word	0x00000082


	//----- nvinfo : EIATTR_KPARAM_INFO
	.align		4
.L_18:
        /*0008*/ 	.byte	0x04, 0x17
        /*000a*/ 	.short	(.L_20 - .L_19)
.L_19:
        /*000c*/ 	.word	0x00000000
        /*0010*/ 	.short	0x0000
        /*0012*/ 	.short	0x0070
        /*0014*/ 	.byte	0x00, 0xf0, 0x01, 0x14


	//----- nvinfo : EIATTR_SPARSE_MMA_MASK
	.align		4
.L_20:
        /*0018*/ 	.byte	0x03, 0x50
        /*001a*/ 	.short	0x0002


	//----- nvinfo : EIATTR_MAXREG_COUNT
	.align		4
        /*001c*/ 	.byte	0x03, 0x1b
        /*001e*/ 	.short	0x00a8


	//----- nvinfo : EIATTR_NUM_BARRIERS
	.align		4
        /*0020*/ 	.byte	0x02, 0x4c
        /*0022*/ 	.byte	0x01
	.zero		1


	//----- nvinfo : EIATTR_MERCURY_ISA_VERSION
	.align		4
        /*0024*/ 	.byte	0x03, 0x5f
        /*0026*/ 	.short	0x0101


	//----- nvinfo : EIATTR_INT_WARP_WIDE_INSTR_OFFSETS
	.align		4
        /*0028*/ 	.byte	0x04, 0x31
        /*002a*/ 	.short	(.L_22 - .L_21)


	//   ....[0]....
.L_21:
        /*002c*/ 	.word	0x00000550


	//   ....[1]....
        /*0030*/ 	.word	0x00000560


	//   ....[2]....
        /*0034*/ 	.word	0x00000650


	//----- nvinfo : EIATTR_COOP_GROUP_MASK_REGIDS
	.align		4
.L_22:
        /*0038*/ 	.byte	0x04, 0x29
        /*003a*/ 	.short	(.L_24 - .L_23)


	//   ....[0]....
.L_23:
        /*003c*/ 	.word	0xffffffff


	//   ....[1]....
        /*0040*/ 	.word	0xffffffff


	//   ....[2]....
        /*0044*/ 	.word	0xffffffff


	//   ....[3]....
        /*0048*/ 	.word	0xffffffff


	//   ....[4]....
        /*004c*/ 	.word	0xffffffff


	//----- nvinfo : EIATTR_COOP_GROUP_INSTR_OFFSETS
	.align		4
.L_24:
        /*0050*/ 	.byte	0x04, 0x28
        /*0052*/ 	.short	(.L_26 - .L_25)


	//   ....[0]....
.L_25:
        /*0054*/ 	.word	0x00000060


	//   ....[1]....
        /*0058*/ 	.word	0x00000070


	//   ....[2]....
        /*005c*/ 	.word	0x00000160


	//   ....[3]....
        /*0060*/ 	.word	0x00000440


	//   ....[4]....
        /*0064*/ 	.word	0x00001150


	//----- nvinfo : EIATTR_REG_RECONFIG
	.align		4
.L_26:
        /*0068*/ 	.byte	0x01, 0x54
	.zero		2


	//----- nvinfo : EIATTR_MBARRIER_INSTR_OFFSETS
	.align		4
        /*006c*/ 	.byte	0x04, 0x39
        /*006e*/ 	.short	(.L_28 - .L_27)


	//   ....[0]....
.L_27:
        /*0070*/ 	.word	0x00000280
        /*0074*/ 	.word	0x000000ff
        /*0078*/ 	.word	0x00000000
        /*007c*/ 	.short	0x0100
        /*007e*/ 	.byte	0x08
	.zero		1


	//   ....[1]....
        /*0080*/ 	.word	0x00000290
        /*0084*/ 	.word	0x000000ff
        /*0088*/ 	.word	0x00000068
        /*008c*/ 	.short	0x0100
        /*008e*/ 	.byte	0x08
	.zero		1


	//   ....[2]....
        /*0090*/ 	.word	0x000002a0
        /*0094*/ 	.word	0x000000ff
        /*0098*/ 	.word	0x00000008
        /*009c*/ 	.short	0x0100
        /*009e*/ 	.byte	0x08
	.zero		1


	//   ....[3]....
        /*00a0*/ 	.word	0x000002b0
        /*00a4*/ 	.word	0x000000ff
        /*00a8*/ 	.word	0x00000070
        /*00ac*/ 	.short	0x0100
        /*00ae*/ 	.byte	0x08
	.zero		1


	//   ....[4]....
        /*00b0*/ 	.word	0x000002c0
        /*00b4*/ 	.word	0x000000ff
        /*00b8*/ 	.word	0x00000010
        /*00bc*/ 	.short	0x0100
        /*00be*/ 	.byte	0x08
	.zero		1


	//   ....[5]....
        /*00c0*/ 	.word	0x000002d0
        /*00c4*/ 	.word	0x000000ff
        /*00c8*/ 	.word	0x00000078
        /*00cc*/ 	.short	0x0100
        /*00ce*/ 	.byte	0x08
	.zero		1


	//   ....[6]....
        /*00d0*/ 	.word	0x000002e0
        /*00d4*/ 	.word	0x000000ff
        /*00d8*/ 	.word	0x00000018
        /*00dc*/ 	.short	0x0100
        /*00de*/ 	.byte	0x08
	.zero		1


	//   ....[7]....
        /*00e0*/ 	.word	0x000002f0
        /*00e4*/ 	.word	0x000000ff
        /*00e8*/ 	.word	0x00000080
        /*00ec*/ 	.short	0x0100
        /*00ee*/ 	.byte	0x08
	.zero		1


	//   ....[8]....
        /*00f0*/ 	.word	0x00000300
        /*00f4*/ 	.word	0x000000ff
        /*00f8*/ 	.word	0x00000020
        /*00fc*/ 	.short	0x0100
        /*00fe*/ 	.byte	0x08
	.zero		1


	//   ....[9]....
        /*0100*/ 	.word	0x00000310
        /*0104*/ 	.word	0x000000ff
        /*0108*/ 	.word	0x00000088
        /*010c*/ 	.short	0x0100
        /*010e*/ 	.byte	0x08
	.zero		1


	//   ....[10]....
        /*0110*/ 	.word	0x00000320
        /*0114*/ 	.word	0x000000ff
        /*0118*/ 	.word	0x00000028
        /*011c*/ 	.short	0x0100
        /*011e*/ 	.byte	0x08
	.zero		1


	//   ....[11]....
        /*0120*/ 	.word	0x00000330
        /*0124*/ 	.word	0x000000ff
        /*0128*/ 	.word	0x00000090
        /*012c*/ 	.short	0x0100
        /*012e*/ 	.byte	0x08
	.zero		1


	//   ....[12]....
        /*0130*/ 	.word	0x00000340
        /*0134*/ 	.word	0x000000ff
        /*0138*/ 	.word	0x00000030
        /*013c*/ 	.short	0x0100
        /*013e*/ 	.byte	0x08
	.zero		1


	//   ....[13]....
        /*0140*/ 	.word	0x00000350
        /*0144*/ 	.word	0x000000ff
        /*0148*/ 	.word	0x00000098
        /*014c*/ 	.short	0x0100
        /*014e*/ 	.byte	0x08
	.zero		1


	//   ....[14]....
        /*0150*/ 	.word	0x00000360
        /*0154*/ 	.word	0x000000ff
        /*0158*/ 	.word	0x00000038
        /*015c*/ 	.short	0x0100
        /*015e*/ 	.byte	0x08
	.zero		1


	//   ....[15]....
        /*0160*/ 	.word	0x00000370
        /*0164*/ 	.word	0x000000ff
        /*0168*/ 	.word	0x000000a0
        /*016c*/ 	.short	0x0100
        /*016e*/ 	.byte	0x08
	.zero		1


	//   ....[16]....
        /*0170*/ 	.word	0x00000380
        /*0174*/ 	.word	0x000000ff
        /*0178*/ 	.word	0x00000040
        /*017c*/ 	.short	0x0100
        /*017e*/ 	.byte	0x08
	.zero		1


	//   ....[17]....
        /*0180*/ 	.word	0x00000390
        /*0184*/ 	.word	0x000000ff
        /*0188*/ 	.word	0x000000a8
        /*018c*/ 	.short	0x0100
        /*018e*/ 	.byte	0x08
	.zero		1


	//   ....[18]....
        /*0190*/ 	.word	0x000003a0
        /*0194*/ 	.word	0x000000ff
        /*0198*/ 	.word	0x00000048
        /*019c*/ 	.short	0x0100
        /*019e*/ 	.byte	0x08
	.zero		1


	//   ....[19]....
        /*01a0*/ 	.word	0x000003b0
        /*01a4*/ 	.word	0x000000ff
        /*01a8*/ 	.word	0x000000b0
        /*01ac*/ 	.short	0x0100
        /*01ae*/ 	.byte	0x08
	.zero		1


	//   ....[20]....
        /*01b0*/ 	.word	0x000003c0
        /*01b4*/ 	.word	0x000000ff
        /*01b8*/ 	.word	0x00000050
        /*01bc*/ 	.short	0x0100
        /*01be*/ 	.byte	0x08
	.zero		1


	//   ....[21]....
        /*01c0*/ 	.word	0x000003d0
        /*01c4*/ 	.word	0x000000ff
        /*01c8*/ 	.word	0x000000b8
        /*01cc*/ 	.short	0x0100
        /*01ce*/ 	.byte	0x08
	.zero		1


	//   ....[22]....
        /*01d0*/ 	.word	0x000003e0
        /*01d4*/ 	.word	0x000000ff
        /*01d8*/ 	.word	0x00000058
        /*01dc*/ 	.short	0x0100
        /*01de*/ 	.byte	0x08
	.zero		1


	//   ....[23]....
        /*01e0*/ 	.word	0x000003f0
        /*01e4*/ 	.word	0x000000ff
        /*01e8*/ 	.word	0x000000c0
        /*01ec*/ 	.short	0x0100
        /*01ee*/ 	.byte	0x08
	.zero		1


	//   ....[24]....
        /*01f0*/ 	.word	0x00000400
        /*01f4*/ 	.word	0x000000ff
        /*01f8*/ 	.word	0x00000060
        /*01fc*/ 	.short	0x0100
        /*01fe*/ 	.byte	0x08
	.zero		1


	//   ....[25]....
        /*0200*/ 	.word	0x00000410
        /*0204*/ 	.word	0x000000ff
        /*0208*/ 	.word	0x000000c8
        /*020c*/ 	.short	0x0100
        /*020e*/ 	.byte	0x08
	.zero		1


	//   ....[26]....
        /*0210*/ 	.word	0x000006b0
        /*0214*/ 	.word	0x000000ff
        /*0218*/ 	.word	0x000000e0
        /*021c*/ 	.short	0x0100
        /*021e*/ 	.byte	0x06
	.zero		1


	//   ....[27]....
        /*0220*/ 	.word	0x00000710
        /*0224*/ 	.word	0x000000ff
        /*0228*/ 	.word	0x000000e8
        /*022c*/ 	.short	0x0100
        /*022e*/ 	.byte	0x06
	.zero		1


	//   ....[28]....
        /*0230*/ 	.word	0x00001390
        /*0234*/ 	.word	0x000000ff
        /*0238*/ 	.word	0x00000000
        /*023c*/ 	.short	0x010a
        /*023e*/ 	.byte	0x08
	.zero		1


	//   ....[29]....
        /*0240*/ 	.word	0x00001460
        /*0244*/ 	.word	0x000000ff
        /*0248*/ 	.word	0x00000000
        /*024c*/ 	.short	0x010a
        /*024e*/ 	.byte	0x08
	.zero		1


	//   ....[30]....
        /*0250*/ 	.word	0x00001600
        /*0254*/ 	.word	0x000000ff
        /*0258*/ 	.word	0x00000000
        /*025c*/ 	.short	0x0101
        /*025e*/ 	.byte	0x08
	.zero		1


	//   ....[31]....
        /*0260*/ 	.word	0x00005080
        /*0264*/ 	.word	0x00000013
        /*0268*/ 	.word	0x00000068
        /*026c*/ 	.short	0x010a
        /*026e*/ 	.byte	0x3f
	.zero		1


	//   ....[32]....
        /*0270*/ 	.word	0x000054a0
        /*0274*/ 	.word	0x00000007
        /*0278*/ 	.word	0x000000e8
        /*027c*/ 	.short	0x0101
        /*027e*/ 	.byte	0x3f
	.zero		1


	//   ....[33]....
        /*0280*/ 	.word	0x00005bf0
        /*0284*/ 	.word	0x00000005
        /*0288*/ 	.word	0x00000000
        /*028c*/ 	.short	0x010a
        /*028e*/ 	.byte	0x3f
	.zero		1


	//   ....[34]....
        /*0290*/ 	.word	0x00005c70
        /*0294*/ 	.word	0x00000007
        /*0298*/ 	.word	0x00000000
        /*029c*/ 	.short	0x010a
        /*029e*/ 	.byte	0x3f
	.zero		1


	//   ....[35]....
        /*02a0*/ 	.word	0x00005d00
        /*02a4*/ 	.word	0x00000006
        /*02a8*/ 	.word	0x00000000
        /*02ac*/ 	.short	0x010a
        /*02ae*/ 	.byte	0x3f
	.zero		1


	//   ....[36]....
        /*02b0*/ 	.word	0x00005d90
        /*02b4*/ 	.word	0x00000009
        /*02b8*/ 	.word	0x00000000
        /*02bc*/ 	.short	0x010a
        /*02be*/ 	.byte	0x3f
	.zero		1


	//   ....[37]....
        /*02c0*/ 	.word	0x00005e20
        /*02c4*/ 	.word	0x00000006
        /*02c8*/ 	.word	0x00000000
        /*02cc*/ 	.short	0x010a
        /*02ce*/ 	.byte	0x3f
	.zero		1


	//   ....[38]....
        /*02d0*/ 	.word	0x00005eb0
        /*02d4*/ 	.word	0x00000009
        /*02d8*/ 	.word	0x00000000
        /*02dc*/ 	.short	0x010a
        /*02de*/ 	.byte	0x3f
	.zero		1


	//   ....[39]....
        /*02e0*/ 	.word	0x00005f40
        /*02e4*/ 	.word	0x00000006
        /*02e8*/ 	.word	0x00000000
        /*02ec*/ 	.short	0x010a
        /*02ee*/ 	.byte	0x3f
	.zero		1


	//   ....[40]....
        /*02f0*/ 	.word	0x00005fd0
        /*02f4*/ 	.word	0x00000009
        /*02f8*/ 	.word	0x00000000
        /*02fc*/ 	.short	0x010a
        /*02fe*/ 	.byte	0x3f
	.zero		1


	//   ....[41]....
        /*0300*/ 	.word	0x00006060
        /*0304*/ 	.word	0x00000006
        /*0308*/ 	.word	0x00000000
        /*030c*/ 	.short	0x010a
        /*030e*/ 	.byte	0x3f
	.zero		1


	//   ....[42]....
        /*0310*/ 	.word	0x000060f0
        /*0314*/ 	.word	0x00000009
        /*0318*/ 	.word	0x00000000
        /*031c*/ 	.short	0x010a
        /*031e*/ 	.byte	0x3f
	.zero		1


	//   ....[43]....
        /*0320*/ 	.word	0x00006180
        /*0324*/ 	.word	0x00000008
        /*0328*/ 	.word	0x00000000
        /*032c*/ 	.short	0x010a
        /*032e*/ 	.byte	0x3f
	.zero		1


	//   ....[44]....
        /*0330*/ 	.word	0x00006210
        /*0334*/ 	.word	0x0000000b
        /*0338*/ 	.word	0x00000000
        /*033c*/ 	.short	0x010a
        /*033e*/ 	.byte	0x3f
	.zero		1


	//   ....[45]....
        /*0340*/ 	.word	0x000062a0
        /*0344*/ 	.word	0x00000003
        /*0348*/ 	.word	0x00000000
        /*034c*/ 	.short	0x010a
        /*034e*/ 	.byte	0x3f
	.zero		1


	//   ....[46]....
        /*0350*/ 	.word	0x00006310
        /*0354*/ 	.word	0x0000000a
        /*0358*/ 	.word	0x00000000
        /*035c*/ 	.short	0x010a
        /*035e*/ 	.byte	0x3f
	.zero		1


	//   ....[47]....
        /*0360*/ 	.word	0x000063e0
        /*0364*/ 	.word	0x00000013
        /*0368*/ 	.word	0x00000068
        /*036c*/ 	.short	0x010a
        /*036e*/ 	.byte	0x3f
	.zero		1


	//   ....[48]....
        /*0370*/ 	.word	0x000064c0
        /*0374*/ 	.word	0x00000005
        /*0378*/ 	.word	0x00000000
        /*037c*/ 	.short	0x010a
        /*037e*/ 	.byte	0x3f
	.zero		1


	//   ....[49]....
        /*0380*/ 	.word	0x00006510
        /*0384*/ 	.word	0x00000007
        /*0388*/ 	.word	0x00000000
        /*038c*/ 	.short	0x010a
        /*038e*/ 	.byte	0x3f
	.zero		1


	//   ....[50]....
        /*0390*/ 	.word	0x00006560
        /*0394*/ 	.word	0x00000006
        /*0398*/ 	.word	0x00000000
        /*039c*/ 	.short	0x010a
        /*039e*/ 	.byte	0x3f
	.zero		1


	//   ....[51]....
        /*03a0*/ 	.word	0x000065b0
        /*03a4*/ 	.word	0x00000009
        /*03a8*/ 	.word	0x00000000
        /*03ac*/ 	.short	0x010a
        /*03ae*/ 	.byte	0x3f
	.zero		1


	//   ....[52]....
        /*03b0*/ 	.word	0x00006600
        /*03b4*/ 	.word	0x00000006
        /*03b8*/ 	.word	0x00000000
        /*03bc*/ 	.short	0x010a
        /*03be*/ 	.byte	0x3f
	.zero		1


	//   ....[53]....
        /*03c0*/ 	.word	0x00006650
        /*03c4*/ 	.word	0x00000009
        /*03c8*/ 	.word	0x00000000
        /*03cc*/ 	.short	0x010a
        /*03ce*/ 	.byte	0x3f
	.zero		1


	//   ....[54]....
        /*03d0*/ 	.word	0x000066a0
        /*03d4*/ 	.word	0x00000006
        /*03d8*/ 	.word	0x00000000
        /*03dc*/ 	.short	0x010a
        /*03de*/ 	.byte	0x3f
	.zero		1


	//   ....[55]....
        /*03e0*/ 	.word	0x000066f0
        /*03e4*/ 	.word	0x00000009
        /*03e8*/ 	.word	0x00000000
        /*03ec*/ 	.short	0x010a
        /*03ee*/ 	.byte	0x3f
	.zero		1


	//   ....[56]....
        /*03f0*/ 	.word	0x00006740
        /*03f4*/ 	.word	0x00000006
        /*03f8*/ 	.word	0x00000000
        /*03fc*/ 	.short	0x010a
        /*03fe*/ 	.byte	0x3f
	.zero		1


	//   ....[57]....
        /*0400*/ 	.word	0x00006790
        /*0404*/ 	.word	0x00000009
        /*0408*/ 	.word	0x00000000
        /*040c*/ 	.short	0x010a
        /*040e*/ 	.byte	0x3f
	.zero		1


	//   ....[58]....
        /*0410*/ 	.word	0x000067e0
        /*0414*/ 	.word	0x00000008
        /*0418*/ 	.word	0x00000000
        /*041c*/ 	.short	0x010a
        /*041e*/ 	.byte	0x3f
	.zero		1


	//   ....[59]....
        /*0420*/ 	.word	0x00006830
        /*0424*/ 	.word	0x0000000b
        /*0428*/ 	.word	0x00000000
        /*042c*/ 	.short	0x010a
        /*042e*/ 	.byte	0x3f
	.zero		1


	//----- nvinfo : EIATTR_NUM_MBARRIERS
	.align		4
.L_28:
        /*0430*/ 	.byte	0x03, 0x38
        /*0432*/ 	.short	0x001c


	//----- nvinfo : EIATTR_EXIT_INSTR_OFFSETS
	.align		4
        /*0434*/ 	.byte	0x04, 0x1c
        /*0436*/ 	.short	(.L_30 - .L_29)


	//   ....[0]....
.L_29:
        /*0438*/ 	.word	0x00000760


	//   ....[1]....
        /*043c*/ 	.word	0x00001020


	//   ....[2]....
        /*0440*/ 	.word	0x000046c0


	//   ....[3]....
        /*0444*/ 	.word	0x00004d10


	//   ....[4]....
        /*0448*/ 	.word	0x000062f0


	//----- nvinfo : EIATTR_MAX_THREADS
	.align		4
.L_30:
        /*044c*/ 	.byte	0x04, 0x05
        /*044e*/ 	.short	(.L_32 - .L_31)
.L_31:
        /*0450*/ 	.word	0x00000180
        /*0454*/ 	.word	0x00000001
        /*0458*/ 	.word	0x00000001


	//----- nvinfo : EIATTR_CRS_STACK_SIZE
	.align		4
.L_32:
        /*045c*/ 	.byte	0x04, 0x1e
        /*045e*/ 	.short	(.L_34 - .L_33)
.L_33:
        /*0460*/ 	.word	0x00000000


	//----- nvinfo : EIATTR_CBANK_PARAM_SIZE
	.align		4
.L_34:
        /*0464*/ 	.byte	0x03, 0x19
        /*0466*/ 	.short	0x0570


	//----- nvinfo : EIATTR_PARAM_CBANK
	.align		4
        /*0468*/ 	.byte	0x04, 0x0a
        /*046a*/ 	.short	(.L_36 - .L_35)
	.align		4
.L_35:
        /*046c*/ 	.word	index@(.nv.constant0._ZN7cutlass13device_kernelINS_4gemm6kernel13GemmUniversalIN4cute5tupleIJiiiiEEENS1_10collective13CollectiveMmaINS1_40MainloopSm90TmaGmmaWarpSpecializedSparseILi13ENS5_IJNS4_1CILi1EEESB_SB_EEENS1_35KernelTmaWarpSpecializedCooperativeEEENS5_IJNSA_ILi128EEENSA_ILi64EEESG_EEENS_6half_tENS5_IJNS4_6LayoutINS5_IJiNS5_IJNSA_ILi2EEEiEEEiEEENS5_IJlNS5_IJSB_SK_EEElEEEEENSJ_INS5_IJNS5_IJNS5_IJNSA_ILi8EEESK_NSA_ILi4EEEEEEiEEENS5_IJNS5_IJNSA_ILi16EEESK_SK_EEEiEEEiEEENS5_IJNS5_IJNS5_IJSG_SU_NSA_ILi1024EEEEEENSA_ILi4096EEEEEENS5_IJNS5_IJSB_NSA_ILi512EEENSA_ILi32EEEEEElEEElEEEEEEEESI_NS5_IJlSB_lEEENS4_8TiledMMAINS4_8MMA_AtomIJNS4_4SM904GMMA6SPARSE26GMMA_64x64x32_F32F16F16_SSILNS1D_5MajorE0ELS1G_0ELNS1D_7ScaleInE1ELS1H_1ELNS1D_9SparseSelE0EEEEEENSJ_INS5_IJSK_SB_SB_EEENS5_IJSB_NSA_ILi0EEES1M_EEEEENS5_IJNS4_10UnderscoreES1P_S1P_EEEEENS4_13SM90_TMA_LOADENS4_14ComposedLayoutINS4_7SwizzleILi2ELi4ELi3EEENS4_25smem_sparse_ptr_flag_bitsILi2ELi16EEENSJ_INS5_IJNS5_IJSB_SQ_EEENS5_IJSK_S13_EEEEEENS5_IJNS5_IJS1M_SG_EEESN_EEEEEEEvNS4_8identityES1S_NS1T_INS1U_ILi3ELi4ELi3EEENS4_18smem_ptr_flag_bitsILi16EEENSJ_INS5_IJSQ_SG_EEENS5_IJSG_SB_EEEEEEEvS25_EENS_8epilogue10collective6detail29Sm90TmaWarpSpecializedAdapterINS2F_15DefaultEpilogueIfNS5_IJSB_llEEES2J_NS2E_6thread17LinearCombinationIfLi1EffLNS2K_9ScaleType4KindE0ELNS_15FloatRoundStyleE2EfEENS1_15EpilogueDefaultEEEEEvvEEEEvNT_6ParamsE)
        /*0470*/ 	.short	0x0210
        /*0472*/ 	.short	0x0570


	//----- nvinfo : EIATTR_SW_WAR
	.align		4
.L_36:
        /*0474*/ 	.byte	0x04, 0x36
        /*0476*/ 	.short	(.L_38 - .L_37)
.L_37:
        /*0478*/ 	.word	0x00000008
.L_38:


//--------------------- .nv.callgraph             --------------------------
	.section	.nv.callgraph,"",@"SHT_CUDA_CALLGRAPH"
	.align	4
	.sectionentsize	8
	.align		4
        /*0000*/ 	.word	0x00000000
	.align		4
        /*0004*/ 	.word	0xffffffff
	.align		4
        /*0008*/ 	.word	0x00000000
	.align		4
        /*000c*/ 	.word	0xfffffffe
	.align		4
        /*0010*/ 	.word	0x00000000
	.align		4
        /*0014*/ 	.word	0xfffffffd
	.align		4
        /*0018*/ 	.word	0x00000000
	.align		4
        /*001c*/ 	.word	0xfffffffc


//--------------------- .nv.constant4             --------------------------
	.section	.nv.constant4,"a",@progbits
	.align	8
	.align		8
.nv.constant4:
        /*0000*/ 	.dword	_ZN39_INTERNAL_c17e1a70_4_k_cu_f249ba54_27954cuda3std3__45__cpo5beginE
	.align		8
        /*0008*/ 	.dword	_ZN39_INTERNAL_c17e1a70_4_k_cu_f249ba54_27954cuda3std3__45__cpo3endE
	.align		8
        /*0010*/ 	.dword	_ZN39_INTERNAL_c17e1a70_4_k_cu_f249ba54_27954cuda3std3__45__cpo6cbeginE
	.align		8
        /*0018*/ 	.dword	_ZN39_INTERNAL_c17e1a70_4_k_cu_f249ba54_27954cuda3std3__45__cpo4cendE
	.align		8
        /*0020*/ 	.dword	_ZN39_INTERNAL_c17e1a70_4_k_cu_f249ba54_27954cuda3std3__441_GLOBAL__N__c17e1a70_4_k_cu_f249ba54_27956ignoreE
	.align		8
        /*0028*/ 	.dword	_ZN39_INTERNAL_c17e1a70_4_k_cu_f249ba54_27954cuda3std3__419piecewise_constructE
	.align		8
        /*0030*/ 	.dword	_ZN39_INTERNAL_c17e1a70_4_k_cu_f249ba54_27954cuda3std3__48in_placeE
	.align		8
        /*0038*/ 	.dword	_ZN39_INTERNAL_c17e1a70_4_k_cu_f249ba54_27954cuda3std6ranges3__45__cpo4swapE
	.align		8
        /*0040*/ 	.dword	_ZN39_INTERNAL_c17e1a70_4_k_cu_f249ba54_27954cuda3std6ranges3__45__cpo9iter_moveE
	.align		8
        /*0048*/ 	.dword	_ZN39_INTERNAL_c17e1a70_4_k_cu_f249ba54_27954cute7productE
	.align		8
        /*0050*/ 	.dword	_ZN39_INTERNAL_c17e1a70_4_k_cu_f249ba54_27954cute1_E


//--------------------- .text._ZN7cutlass13device_kernelINS_4gemm6kernel13GemmUniversalIN4cute5tupleIJiiiiEEENS1_10collective13CollectiveMmaINS1_40MainloopSm90TmaGmmaWarpSpecializedSparseILi13ENS5_IJNS4_1CILi1EEESB_SB_EEENS1_35KernelTmaWarpSpecializedCooperativeEEENS5_IJNSA_ILi128EEENSA_ILi64EEESG_EEENS_6half_tENS5_IJNS4_6LayoutINS5_IJiNS5_IJNSA_ILi2EEEiEEEiEEENS5_IJlNS5_IJSB_SK_EEElEEEEENSJ_INS5_IJNS5_IJNS5_IJNSA_ILi8EEESK_NSA_ILi4EEEEEEiEEENS5_IJNS5_IJNSA_ILi16EEESK_SK_EEEiEEEiEEENS5_IJNS5_IJNS5_IJSG_SU_NSA_ILi1024EEEEEENSA_ILi4096EEEEEENS5_IJNS5_IJSB_NSA_ILi512EEENSA_ILi32EEEEEElEEElEEEEEEEESI_NS5_IJlSB_lEEENS4_8TiledMMAINS4_8MMA_AtomIJNS4_4SM904GMMA6SPARSE26GMMA_64x64x32_F32F16F16_SSILNS1D_5MajorE0ELS1G_0ELNS1D_7ScaleInE1ELS1H_1ELNS1D_9SparseSelE0EEEEEENSJ_INS5_IJSK_SB_SB_EEENS5_IJSB_NSA_ILi0EEES1M_EEEEENS5_IJNS4_10UnderscoreES1P_S1P_EEEEENS4_13SM90_TMA_LOADENS4_14ComposedLayoutINS4_7SwizzleILi2ELi4ELi3EEENS4_25smem_sparse_ptr_flag_bitsILi2ELi16EEENSJ_INS5_IJNS5_IJSB_SQ_EEENS5_IJSK_S13_EEEEEENS5_IJNS5_IJS1M_SG_EEESN_EEEEEEEvNS4_8identityES1S_NS1T_INS1U_ILi3ELi4ELi3EEENS4_18smem_ptr_flag_bitsILi16EEENSJ_INS5_IJSQ_SG_EEENS5_IJSG_SB_EEEEEEEvS25_EENS_8epilogue10collective6detail29Sm90TmaWarpSpecializedAdapterINS2F_15DefaultEpilogueIfNS5_IJSB_llEEES2J_NS2E_6thread17LinearCombinationIfLi1EffLNS2K_9ScaleType4KindE0ELNS_15FloatRoundStyleE2EfEENS1_15EpilogueDefaultEEEEEvvEEEEvNT_6ParamsE --------------------------
	.section	.text._ZN7cutlass13device_kernelINS_4gemm6kernel13GemmUniversalIN4cute5tupleIJiiiiEEENS1_10collective13CollectiveMmaINS1_40MainloopSm90TmaGmmaWarpSpecializedSparseILi13ENS5_IJNS4_1CILi1EEESB_SB_EEENS1_35KernelTmaWarpSpecializedCooperativeEEENS5_IJNSA_ILi128EEENSA_ILi64EEESG_EEENS_6half_tENS5_IJNS4_6LayoutINS5_IJiNS5_IJNSA_ILi2EEEiEEEiEEENS5_IJlNS5_IJSB_SK_EEElEEEEENSJ_INS5_IJNS5_IJNS5_IJNSA_ILi8EEESK_NSA_ILi4EEEEEEiEEENS5_IJNS5_IJNSA_ILi16EEESK_SK_EEEiEEEiEEENS5_IJNS5_IJNS5_IJSG_SU_NSA_ILi1024EEEEEENSA_ILi4096EEEEEENS5_IJNS5_IJSB_NSA_ILi512EEENSA_ILi32EEEEEElEEElEEEEEEEESI_NS5_IJlSB_lEEENS4_8TiledMMAINS4_8MMA_AtomIJNS4_4SM904GMMA6SPARSE26GMMA_64x64x32_F32F16F16_SSILNS1D_5MajorE0ELS1G_0ELNS1D_7ScaleInE1ELS1H_1ELNS1D_9SparseSelE0EEEEEENSJ_INS5_IJSK_SB_SB_EEENS5_IJSB_NSA_ILi0EEES1M_EEEEENS5_IJNS4_10UnderscoreES1P_S1P_EEEEENS4_13SM90_TMA_LOADENS4_14ComposedLayoutINS4_7SwizzleILi2ELi4ELi3EEENS4_25smem_sparse_ptr_flag_bitsILi2ELi16EEENSJ_INS5_IJNS5_IJSB_SQ_EEENS5_IJSK_S13_EEEEEENS5_IJNS5_IJS1M_SG_EEESN_EEEEEEEvNS4_8identityES1S_NS1T_INS1U_ILi3ELi4ELi3EEENS4_18smem_ptr_flag_bitsILi16EEENSJ_INS5_IJSQ_SG_EEENS5_IJSG_SB_EEEEEEEvS25_EENS_8epilogue10collective6detail29Sm90TmaWarpSpecializedAdapterINS2F_15DefaultEpilogueIfNS5_IJSB_llEEES2J_NS2E_6thread17LinearCombinationIfLi1EffLNS2K_9ScaleType4KindE0ELNS_15FloatRoundStyleE2EfEENS1_15EpilogueDefaultEEEEEvvEEEEvNT_6ParamsE,"ax",@progbits
	.align	128
.text._ZN7cutlass13device_kernelINS_4gemm6kernel13GemmUniversalIN4cute5tupleIJiiiiEEENS1_10collective13CollectiveMmaINS1_40MainloopSm90TmaGmmaWarpSpecializedSparseILi13ENS5_IJNS4_1CILi1EEESB_SB_EEENS1_35KernelTmaWarpSpecializedCooperativeEEENS5_IJNSA_ILi128EEENSA_ILi64EEESG_EEENS_6half_tENS5_IJNS4_6LayoutINS5_IJiNS5_IJNSA_ILi2EEEiEEEiEEENS5_IJlNS5_IJSB_SK_EEElEEEEENSJ_INS5_IJNS5_IJNS5_IJNSA_ILi8EEESK_NSA_ILi4EEEEEEiEEENS5_IJNS5_IJNSA_ILi16EEESK_SK_EEEiEEEiEEENS5_IJNS5_IJNS5_IJSG_SU_NSA_ILi1024EEEEEENSA_ILi4096EEEEEENS5_IJNS5_IJSB_NSA_ILi512EEENSA_ILi32EEEEEElEEElEEEEEEEESI_NS5_IJlSB_lEEENS4_8TiledMMAINS4_8MMA_AtomIJNS4_4SM904GMMA6SPARSE26GMMA_64x64x32_F32F16F16_SSILNS1D_5MajorE0ELS1G_0ELNS1D_7ScaleInE1ELS1H_1ELNS1D_9SparseSelE0EEEEEENSJ_INS5_IJSK_SB_SB_EEENS5_IJSB_NSA_ILi0EEES1M_EEEEENS5_IJNS4_10UnderscoreES1P_S1P_EEEEENS4_13SM90_TMA_LOADENS4_14ComposedLayoutINS4_7SwizzleILi2ELi4ELi3EEENS4_25smem_sparse_ptr_flag_bitsILi2ELi16EEENSJ_INS5_IJNS5_IJSB_SQ_EEENS5_IJSK_S13_EEEEEENS5_IJNS5_IJS1M_SG_EEESN_EEEEEEEvNS4_8identityES1S_NS1T_INS1U_ILi3ELi4ELi3EEENS4_18smem_ptr_flag_bitsILi16EEENSJ_INS5_IJSQ_SG_EEENS5_IJSG_SB_EEEEEEEvS25_EENS_8epilogue10collective6detail29Sm90TmaWarpSpecializedAdapterINS2F_15DefaultEpilogueIfNS5_IJSB_llEEES2J_NS2E_6thread17LinearCombinationIfLi1EffLNS2K_9ScaleType4KindE0ELNS_15FloatRoundStyleE2EfEENS1_15EpilogueDefaultEEEEEvvEEEEvNT_6ParamsE:
        .type           _ZN7cutlass13device_kernelINS_4gemm6kernel13GemmUniversalIN4cute5tupleIJiiiiEEENS1_10collective13CollectiveMmaINS1_40MainloopSm90TmaGmmaWarpSpecializedSparseILi13ENS5_IJNS4_1CILi1EEESB_SB_EEENS1_35KernelTmaWarpSpecializedCooperativeEEENS5_IJNSA_ILi128EEENSA_ILi64EEESG_EEENS_6half_tENS5_IJNS4_6LayoutINS5_IJiNS5_IJNSA_ILi2EEEiEEEiEEENS5_IJlNS5_IJSB_SK_EEElEEEEENSJ_INS5_IJNS5_IJNS5_IJNSA_ILi8EEESK_NSA_ILi4EEEEEEiEEENS5_IJNS5_IJNSA_ILi16EEESK_SK_EEEiEEEiEEENS5_IJNS5_IJNS5_IJSG_SU_NSA_ILi1024EEEEEENSA_ILi4096EEEEEENS5_IJNS5_IJSB_NSA_ILi512EEENSA_ILi32EEEEEElEEElEEEEEEEESI_NS5_IJlSB_lEEENS4_8TiledMMAINS4_8MMA_AtomIJNS4_4SM904GMMA6SPARSE26GMMA_64x64x32_F32F16F16_SSILNS1D_5MajorE0ELS1G_0ELNS1D_7ScaleInE1ELS1H_1ELNS1D_9SparseSelE0EEEEEENSJ_INS5_IJSK_SB_SB_EEENS5_IJSB_NSA_ILi0EEES1M_EEEEENS5_IJNS4_10UnderscoreES1P_S1P_EEEEENS4_13SM90_TMA_LOADENS4_14ComposedLayoutINS4_7SwizzleILi2ELi4ELi3EEENS4_25smem_sparse_ptr_flag_bitsILi2ELi16EEENSJ_INS5_IJNS5_IJSB_SQ_EEENS5_IJSK_S13_EEEEEENS5_IJNS5_IJS1M_SG_EEESN_EEEEEEEvNS4_8identityES1S_NS1T_INS1U_ILi3ELi4ELi3EEENS4_18smem_ptr_flag_bitsILi16EEENSJ_INS5_IJSQ_SG_EEENS5_IJSG_SB_EEEEEEEvS25_EENS_8epilogue10collective6detail29Sm90TmaWarpSpecializedAdapterINS2F_15DefaultEpilogueIfNS5_IJSB_llEEES2J_NS2E_6thread17LinearCombinationIfLi1EffLNS2K_9ScaleType4KindE0ELNS_15FloatRoundStyleE2EfEENS1_15EpilogueDefaultEEEEEvvEEEEvNT_6ParamsE,@function
        .size           _ZN7cutlass13device_kernelINS_4gemm6kernel13GemmUniversalIN4cute5tupleIJiiiiEEENS1_10collective13CollectiveMmaINS1_40MainloopSm90TmaGmmaWarpSpecializedSparseILi13ENS5_IJNS4_1CILi1EEESB_SB_EEENS1_35KernelTmaWarpSpecializedCooperativeEEENS5_IJNSA_ILi128EEENSA_ILi64EEESG_EEENS_6half_tENS5_IJNS4_6LayoutINS5_IJiNS5_IJNSA_ILi2EEEiEEEiEEENS5_IJlNS5_IJSB_SK_EEElEEEEENSJ_INS5_IJNS5_IJNS5_IJNSA_ILi8EEESK_NSA_ILi4EEEEEEiEEENS5_IJNS5_IJNSA_ILi16EEESK_SK_EEEiEEEiEEENS5_IJNS5_IJNS5_IJSG_SU_NSA_ILi1024EEEEEENSA_ILi4096EEEEEENS5_IJNS5_IJSB_NSA_ILi512EEENSA_ILi32EEEEEElEEElEEEEEEEESI_NS5_IJlSB_lEEENS4_8TiledMMAINS4_8MMA_AtomIJNS4_4SM904GMMA6SPARSE26GMMA_64x64x32_F32F16F16_SSILNS1D_5MajorE0ELS1G_0ELNS1D_7ScaleInE1ELS1H_1ELNS1D_9SparseSelE0EEEEEENSJ_INS5_IJSK_SB_SB_EEENS5_IJSB_NSA_ILi0EEES1M_EEEEENS5_IJNS4_10UnderscoreES1P_S1P_EEEEENS4_13SM90_TMA_LOADENS4_14ComposedLayoutINS4_7SwizzleILi2ELi4ELi3EEENS4_25smem_sparse_ptr_flag_bitsILi2ELi16EEENSJ_INS5_IJNS5_IJSB_SQ_EEENS5_IJSK_S13_EEEEEENS5_IJNS5_IJS1M_SG_EEESN_EEEEEEEvNS4_8identityES1S_NS1T_INS1U_ILi3ELi4ELi3EEENS4_18smem_ptr_flag_bitsILi16EEENSJ_INS5_IJSQ_SG_EEENS5_IJSG_SB_EEEEEEEvS25_EENS_8epilogue10collective6detail29Sm90TmaWarpSpecializedAdapterINS2F_15DefaultEpilogueIfNS5_IJSB_llEEES2J_NS2E_6thread17LinearCombinationIfLi1EffLNS2K_9ScaleType4KindE0ELNS_15FloatRoundStyleE2EfEENS1_15EpilogueDefaultEEEEEvvEEEEvNT_6ParamsE,(.L_x_140 - _ZN7cutlass13device_kernelINS_4gemm6kernel13GemmUniversalIN4cute5tupleIJiiiiEEENS1_10collective13CollectiveMmaINS1_40MainloopSm90TmaGmmaWarpSpecializedSparseILi13ENS5_IJNS4_1CILi1EEESB_SB_EEENS1_35KernelTmaWarpSpecializedCooperativeEEENS5_IJNSA_ILi128EEENSA_ILi64EEESG_EEENS_6half_tENS5_IJNS4_6LayoutINS5_IJiNS5_IJNSA_ILi2EEEiEEEiEEENS5_IJlNS5_IJSB_SK_EEElEEEEENSJ_INS5_IJNS5_IJNS5_IJNSA_ILi8EEESK_NSA_ILi4EEEEEEiEEENS5_IJNS5_IJNSA_ILi16EEESK_SK_EEEiEEEiEEENS5_IJNS5_IJNS5_IJSG_SU_NSA_ILi1024EEEEEENSA_ILi4096EEEEEENS5_IJNS5_IJSB_NSA_ILi512EEENSA_ILi32EEEEEElEEElEEEEEEEESI_NS5_IJlSB_lEEENS4_8TiledMMAINS4_8MMA_AtomIJNS4_4SM904GMMA6SPARSE26GMMA_64x64x32_F32F16F16_SSILNS1D_5MajorE0ELS1G_0ELNS1D_7ScaleInE1ELS1H_1ELNS1D_9SparseSelE0EEEEEENSJ_INS5_IJSK_SB_SB_EEENS5_IJSB_NSA_ILi0EEES1M_EEEEENS5_IJNS4_10UnderscoreES1P_S1P_EEEEENS4_13SM90_TMA_LOADENS4_14ComposedLayoutINS4_7SwizzleILi2ELi4ELi3EEENS4_25smem_sparse_ptr_flag_bitsILi2ELi16EEENSJ_INS5_IJNS5_IJSB_SQ_EEENS5_IJSK_S13_EEEEEENS5_IJNS5_IJS1M_SG_EEESN_EEEEEEEvNS4_8identityES1S_NS1T_INS1U_ILi3ELi4ELi3EEENS4_18smem_ptr_flag_bitsILi16EEENSJ_INS5_IJSQ_SG_EEENS5_IJSG_SB_EEEEEEEvS25_EENS_8epilogue10collective6detail29Sm90TmaWarpSpecializedAdapterINS2F_15DefaultEpilogueIfNS5_IJSB_llEEES2J_NS2E_6thread17LinearCombinationIfLi1EffLNS2K_9ScaleType4KindE0ELNS_15FloatRoundStyleE2EfEENS1_15EpilogueDefaultEEEEEvvEEEEvNT_6ParamsE)
        .other          _ZN7cutlass13device_kernelINS_4gemm6kernel13GemmUniversalIN4cute5tupleIJiiiiEEENS1_10collective13CollectiveMmaINS1_40MainloopSm90TmaGmmaWarpSpecializedSparseILi13ENS5_IJNS4_1CILi1EEESB_SB_EEENS1_35KernelTmaWarpSpecializedCooperativeEEENS5_IJNSA_ILi128EEENSA_ILi64EEESG_EEENS_6half_tENS5_IJNS4_6LayoutINS5_IJiNS5_IJNSA_ILi2EEEiEEEiEEENS5_IJlNS5_IJSB_SK_EEElEEEEENSJ_INS5_IJNS5_IJNS5_IJNSA_ILi8EEESK_NSA_ILi4EEEEEEiEEENS5_IJNS5_IJNSA_ILi16EEESK_SK_EEEiEEEiEEENS5_IJNS5_IJNS5_IJSG_SU_NSA_ILi1024EEEEEENSA_ILi4096EEEEEENS5_IJNS5_IJSB_NSA_ILi512EEENSA_ILi32EEEEEElEEElEEEEEEEESI_NS5_IJlSB_lEEENS4_8TiledMMAINS4_8MMA_AtomIJNS4_4SM904GMMA6SPARSE26GMMA_64x64x32_F32F16F16_SSILNS1D_5MajorE0ELS1G_0ELNS1D_7ScaleInE1ELS1H_1ELNS1D_9SparseSelE0EEEEEENSJ_INS5_IJSK_SB_SB_EEENS5_IJSB_NSA_ILi0EEES1M_EEEEENS5_IJNS4_10UnderscoreES1P_S1P_EEEEENS4_13SM90_TMA_LOADENS4_14ComposedLayoutINS4_7SwizzleILi2ELi4ELi3EEENS4_25smem_sparse_ptr_flag_bitsILi2ELi16EEENSJ_INS5_IJNS5_IJSB_SQ_EEENS5_IJSK_S13_EEEEEENS5_IJNS5_IJS1M_SG_EEESN_EEEEEEEvNS4_8identityES1S_NS1T_INS1U_ILi3ELi4ELi3EEENS4_18smem_ptr_flag_bitsILi16EEENSJ_INS5_IJSQ_SG_EEENS5_IJSG_SB_EEEEEEEvS25_EENS_8epilogue10collective6detail29Sm90TmaWarpSpecializedAdapterINS2F_15DefaultEpilogueIfNS5_IJSB_llEEES2J_NS2E_6thread17LinearCombinationIfLi1EffLNS2K_9ScaleType4KindE0ELNS_15FloatRoundStyleE2EfEENS1_15EpilogueDefaultEEEEEvvEEEEvNT_6ParamsE,@"STO_CUDA_ENTRY STV_DEFAULT"
_ZN7cutlass13device_kernelINS_4gemm6kernel13GemmUniversalIN4cute5tupleIJiiiiEEENS1_10collective13CollectiveMmaINS1_40MainloopSm90TmaGmmaWarpSpecializedSparseILi13ENS5_IJNS4_1CILi1EEESB_SB_EEENS1_35KernelTmaWarpSpecializedCooperativeEEENS5_IJNSA_ILi128EEENSA_ILi64EEESG_EEENS_6half_tENS5_IJNS4_6LayoutINS5_IJiNS5_IJNSA_ILi2EEEiEEEiEEENS5_IJlNS5_IJSB_SK_EEElEEEEENSJ_INS5_IJNS5_IJNS5_IJNSA_ILi8EEESK_NSA_ILi4EEEEEEiEEENS5_IJNS5_IJNSA_ILi16EEESK_SK_EEEiEEEiEEENS5_IJNS5_IJNS5_IJSG_SU_NSA_ILi1024EEEEEENSA_ILi4096EEEEEENS5_IJNS5_IJSB_NSA_ILi512EEENSA_ILi32EEEEEElEEElEEEEEEEESI_NS5_IJlSB_lEEENS4_8TiledMMAINS4_8MMA_AtomIJNS4_4SM904GMMA6SPARSE26GMMA_64x64x32_F32F16F16_SSILNS1D_5MajorE0ELS1G_0ELNS1D_7ScaleInE1ELS1H_1ELNS1D_9SparseSelE0EEEEEENSJ_INS5_IJSK_SB_SB_EEENS5_IJSB_NSA_ILi0EEES1M_EEEEENS5_IJNS4_10UnderscoreES1P_S1P_EEEEENS4_13SM90_TMA_LOADENS4_14ComposedLayoutINS4_7SwizzleILi2ELi4ELi3EEENS4_25smem_sparse_ptr_flag_bitsILi2ELi16EEENSJ_INS5_IJNS5_IJSB_SQ_EEENS5_IJSK_S13_EEEEEENS5_IJNS5_IJS1M_SG_EEESN_EEEEEEEvNS4_8identityES1S_NS1T_INS1U_ILi3ELi4ELi3EEENS4_18smem_ptr_flag_bitsILi16EEENSJ_INS5_IJSQ_SG_EEENS5_IJSG_SB_EEEEEEEvS25_EENS_8epilogue10collective6detail29Sm90TmaWarpSpecializedAdapterINS2F_15DefaultEpilogueIfNS5_IJSB_llEEES2J_NS2E_6thread17LinearCombinationIfLi1EffLNS2K_9ScaleType4KindE0ELNS_15FloatRoundStyleE2EfEENS1_15EpilogueDefaultEEEEEvvEEEEvNT_6ParamsE:
[----:B------:R-:W-:Y:S01]  /*0000*/  LDC R1, c[0x0][0x28] ;  /* 0x00000a00ff017b82 */ /* 0x000fe20000000800 */
[----:B------:R-:W0:Y:S01]  /*0010*/  S2R R2, SR_TID.X ;  /* 0x0000000000027919 */ /* 0x000e220000002100 */
[----:B------:R-:W-:Y:S01]  /*0020*/  ELECT P0, URZ, PT ;  /* 0x00000000003f782f */ /* 0x000fe20003800000 */
[----:B------:R-:W-:Y:S01]  /*0030*/  BSSY B0, `(.L_x_0) ;  /* 0x0000012000007945 */ /* 0x000fe20003800000 */
[--C-:B0-----:R-:W-:Y:S02]  /*0040*/  SHF.R.U32.HI R0, RZ, 0x5, R2.reuse ;  /* 0x00000005ff007819 */ /* 0x101fe40000011602 */
[----:B------:R-:W-:-:S03]  /*0050*/  SHF.R.U32.HI R3, RZ, 0x7, R2 ;  /* 0x00000007ff037819 */ /* 0x000fc60000011602 */
[----:B------:R-:W0:Y:S04]  /*0060*/  SHFL.IDX PT, R6, R0, RZ, 0x1f ;  /* 0x00001fff00067589 */ /* 0x000e2800000e0000 */
[----:B------:R1:W2:Y:S01]  /*0070*/  SHFL.IDX PT, R9, R3, RZ, 0x1f ;  /* 0x00001fff03097589 */ /* 0x0002a200000e0000 */
[----:B0-----:R-:W-:-:S13]  /*0080*/  ISETP.NE.OR P0, PT, R6, RZ, !P0 ;  /* 0x000000ff0600720c */ /* 0x001fda0004705670 */
[----:B-12---:R-:W-:Y:S05]  /*0090*/  @P0 BRA `(.L_x_1) ;  /* 0x00000000002c0947 */ /* 0x006fea0003800000 */
[----:B------:R-:W-:Y:S02]  /*00a0*/  ULDC.64 UR4, c[0x0][0x198] ;  /* 0x0000660000047ab9 */ /* 0x000fe40000000a00 */
[----:B------:R-:W-:Y:S02]  /*00b0*/  UIADD3 UR6, UP0, UR4, 0xf0, URZ ;  /* 0x000000f004067890 */ /* 0x000fe4000ff1e03f */
[----:B------:R-:W-:Y:S02]  /*00c0*/  UIADD3 UR8, UP1, UR4, 0x1f0, URZ ;  /* 0x000001f004087890 */ /* 0x000fe4000ff3e03f */
[----:B------:R-:W-:Y:S02]  /*00d0*/  UIADD3 UR4, UP2, UR4, 0x2f0, URZ ;  /* 0x000002f004047890 */ /* 0x000fe4000ff5e03f */
[----:B------:R-:W-:Y:S02]  /*00e0*/  UIADD3.X UR7, URZ, UR5, URZ, UP0, !UPT ;  /* 0x000000053f077290 */ /* 0x000fe400087fe43f */
[----:B------:R-:W-:-:S02]  /*00f0*/  UIADD3.X UR9, URZ, UR5, URZ, UP1, !UPT ;  /* 0x000000053f097290 */ /* 0x000fc40008ffe43f */
[----:B------:R-:W-:-:S05]  /*0100*/  UIADD3.X UR5, URZ, UR5, URZ, UP2, !UPT ;  /* 0x000000053f057290 */ /* 0x000fca00097fe43f */
[----:B------:R0:W-:Y:S02]  /*0110*/  UTMACCTL.PF [UR6] ;  /* 0x00000000060079b9 */ /* 0x0001e40008040000 */
[----:B------:R0:W-:Y:S02]  /*0120*/  UTMACCTL.PF [UR8] ;  /* 0x00000000080079b9 */ /* 0x0001e40008040000 */
[----:B------:R0:W-:Y:S02]  /*0130*/  UTMACCTL.PF [UR4] ;  /* 0x00000000040079b9 */ /* 0x0001e40008040000 */
[----:B0-----:R-:W-:Y:S01]  /*0140*/  NOP ;  /* 0x0000000000007918 */ /* 0x001fe20000000000 */
.L_x_1:
[----:B------:R-:W-:Y:S05]  /*0150*/  BSYNC B0 ;  /* 0x0000000000007941 */ /* 0x000fea0003800000 */
.L_x_0:
[----:B------:R-:W0:Y:S02]  /*0160*/  SHFL.IDX PT, R4, R0, RZ, 0x1f ;  /* 0x00001fff00047589 */ /* 0x000e2400000e0000 */
[----:B0-----:R-:W-:-:S13]  /*0170*/  ISETP.NE.AND P0, PT, R4, RZ, PT ;  /* 0x000000ff0400720c */ /* 0x001fda0003f05270 */
[----:B------:R-:W-:Y:S05]  /*0180*/  @P0 BRA `(.L_x_2) ;  /* 0x0000000000ac0947 */ /* 0x000fea0003800000 */
[----:B------:R-:W-:Y:S01]  /*0190*/  ELECT P0, URZ, PT ;  /* 0x00000000003f782f */ /* 0x000fe20003800000 */
[----:B------:R-:W-:-:S12]  /*01a0*/  BSSY B0, `(.L_x_2) ;  /* 0x0000029000007945 */ /* 0x000fd80003800000 */
[----:B------:R-:W-:Y:S05]  /*01b0*/  @!P0 BRA `(.L_x_3) ;  /* 0x00000000009c8947 */ /* 0x000fea0003800000 */
[----:B------:R-:W0:Y:S01]  /*01c0*/  S2UR UR8, SR_CgaCtaId ;  /* 0x00000000000879c3 */ /* 0x000e220000008800 */
[----:B------:R-:W-:Y:S01]  /*01d0*/  UMOV UR4, 0x400 ;  /* 0x0000040000047882 */ /* 0x000fe20000000000 */
[----:B------:R-:W-:Y:S01]  /*01e0*/  UMOV UR5, 0x1 ;  /* 0x0000000100057882 */ /* 0x000fe20000000000 */
[----:B------:R-:W-:Y:S02]  /*01f0*/  UMOV UR6, 0x100 ;  /* 0x0000010000067882 */ /* 0x000fe40000000000 */
[----:B------:R-:W-:-:S04]  /*0200*/  UIADD3 UR6, -UR6, 0x100000, URZ ;  /* 0x0010000006067890 */ /* 0x000fc8000fffe13f */
[----:B------:R-:W-:Y:S02]  /*0210*/  USHF.L.U32 UR7, UR6, 0xb, URZ ;  /* 0x0000000b06077899 */ /* 0x000fe4000800063f */
[----:B------:R-:W-:Y:S02]  /*0220*/  USHF.L.U32 UR6, UR6, 0x1, URZ ;  /* 0x0000000106067899 */ /* 0x000fe4000800063f */
[----:B0-----:R-:W-:Y:S02]  /*0230*/  ULEA UR8, UR8, UR4, 0x18 ;  /* 0x0000000408087291 */ /* 0x001fe4000f8ec03f */
[----:B------:R-:W-:-:S04]  /*0240*/  UIADD3 UR4, -UR5, 0x100000, URZ ;  /* 0x0010000005047890 */ /* 0x000fc8000fffe13f */
[----:B------:R-:W-:Y:S02]  /*0250*/  USHF.L.U32 UR5, UR4, 0xb, URZ ;  /* 0x0000000b04057899 */ /* 0x000fe4000800063f */
[----:B------:R-:W-:Y:S01]  /*0260*/  USHF.L.U32 UR4, UR4, 0x1, URZ ;  /* 0x0000000104047899 */ /* 0x000fe2000800063f */
[----:B------:R-:W0:Y:S11]  /*0270*/  FENCE.VIEW.ASYNC.S ;  /* 0x00000000000073c6 */ /* 0x000e360000000000 */
[----:B0-----:R0:W1:Y:S01]  /*0280*/  SYNCS.EXCH.64 URZ, [UR8], UR4 ;  /* 0x00000004083f75b2 */ /* 0x0010620008000100 */
[----:B------:R0:W2:Y:S01]  /*0290*/  SYNCS.EXCH.64 URZ, [UR8+0x68], UR6 ;  /* 0x00006806083f75b2 */ /* 0x0000a20008000100 */
[----:B------:R0:W3:Y:S01]  /*02a0*/  SYNCS.EXCH.64 URZ, [UR8+0x8], UR4 ;  /* 0x00000804083f75b2 */ /* 0x0000e20008000100 */
[----:B------:R0:W4:Y:S01]  /*02b0*/  SYNCS.EXCH.64 URZ, [UR8+0x70], UR6 ;  /* 0x00007006083f75b2 */ /* 0x0001220008000100 */
[----:B------:R0:W0:Y:S01]  /*02c0*/  SYNCS.EXCH.64 URZ, [UR8+0x10], UR4 ;  /* 0x00001004083f75b2 */ /* 0x0000220008000100 */
        /* <DEDUP_REMOVED lines=21> */
[----:B-123--:R-:W-:Y:S01]  /*0420*/  NOP ;  /* 0x0000000000007918 */ /* 0x00efe20000000000 */
.L_x_3:
[----:B0-----:R-:W-:Y:S05]  /*0430*/  BSYNC B0 ;  /* 0x0000000000007941 */ /* 0x001fea0003800000 */
.L_x_2:
[----:B------:R-:W0:Y:S01]  /*0440*/  SHFL.IDX PT, R0, R0, RZ, 0x1f ;  /* 0x00001fff00007589 */ /* 0x000e2200000e0000 */
[----:B------:R-:W1:Y:S01]  /*0450*/  LDC R4, c[0x0][0x75c] ;  /* 0x0001d700ff047b82 */ /* 0x000e620000000800 */
[----:B------:R-:W-:Y:S02]  /*0460*/  ELECT P0, URZ, PT ;  /* 0x00000000003f782f */ /* 0x000fe40003800000 */
[----:B------:R-:W-:Y:S01]  /*0470*/  SHF.R.S32.HI R5, RZ, 0x1f, R6 ;  /* 0x0000001fff057819 */ /* 0x000fe20000011406 */
[----:B------:R-:W2:Y:S01]  /*0480*/  S2R R7, SR_CTAID.Y ;  /* 0x0000000000077919 */ /* 0x000ea20000002600 */
[----:B------:R-:W-:Y:S01]  /*0490*/  UMOV UR4, 0x20 ;  /* 0x0000002000047882 */ /* 0x000fe20000000000 */
[C---:B------:R-:W-:Y:S01]  /*04a0*/  ISETP.NE.AND P2, PT, R9.reuse, RZ, PT ;  /* 0x000000ff0900720c */ /* 0x040fe20003f45270 */
[----:B------:R-:W-:Y:S01]  /*04b0*/  VIADD R12, R9, 0xffffffff ;  /* 0xffffffff090c7836 */ /* 0x000fe20000000000 */
[----:B------:R-:W3:Y:S01]  /*04c0*/  S2R R8, SR_CTAID.X ;  /* 0x0000000000087919 */ /* 0x000ee20000002500 */
[----:B------:R-:W-:Y:S01]  /*04d0*/  LEA.HI R5, R5, R6, RZ, 0x2 ;  /* 0x0000000605057211 */ /* 0x000fe200078f10ff */
[----:B------:R-:W-:Y:S01]  /*04e0*/  NOP ;  /* 0x0000000000007918 */ /* 0x000fe20000000000 */
[----:B------:R-:W-:Y:S01]  /*04f0*/  NOP ;  /* 0x0000000000007918 */ /* 0x000fe20000000000 */
[----:B------:R-:W-:-:S02]  /*0500*/  ISETP.GE.U32.AND P1, PT, R12, 0x2, PT ;  /* 0x000000020c00780c */ /* 0x000fc40003f26070 */
[----:B------:R-:W-:-:S05]  /*0510*/  LOP3.LUT R5, R5, 0xfffffffc, RZ, 0xc0, !PT ;  /* 0xfffffffc05057812 */ /* 0x000fca00078ec0ff */
[----:B------:R-:W-:Y:S01]  /*0520*/  IMAD.IADD R6, R6, 0x1, -R5 ;  /* 0x0000000106067824 */ /* 0x000fe200078e0a05 */
[----:B0-----:R-:W-:Y:S02]  /*0530*/  ISETP.NE.OR P0, PT, R0, RZ, !P0 ;  /* 0x000000ff0000720c */ /* 0x001fe40004705670 */
[----:B-1----:R-:W-:-:S11]  /*0540*/  ISETP.NE.AND P3, PT, R4, 0x1, PT ;  /* 0x000000010400780c */ /* 0x002fd60003f65270 */
[----:B------:R-:W-:Y:S01]  /*0550*/  VOTEU.ALL UP0, P0 ;  /* 0x00000000003f7886 */ /* 0x000fe20000000000 */
[----:B------:R-:W-:Y:S01]  /*0560*/  VOTEU.ALL UP1, P0 ;  /* 0x00000000003f7886 */ /* 0x000fe20000020000 */
[----:B------:R-:W3:Y:S01]  /*0570*/  @P3 LDC R11, c[0x0][0x10] ;  /* 0x00000400ff0b3b82 */ /* 0x000ee20000000800 */
[----:B--2---:R-:W-:Y:S02]  /*0580*/  @P3 IMAD.MOV.U32 R4, RZ, RZ, R7 ;  /* 0x000000ffff043224 */ /* 0x004fe400078e0007 */
[----:B------:R-:W-:Y:S01]  /*0590*/  @!UP0 UMOV UR6, 0x400 ;  /* 0x0000040000068882 */ /* 0x000fe20000000000 */
[----:B------:R-:W-:-:S04]  /*05a0*/  @!UP0 UIADD3 UR4, -UR4, 0x100000, URZ ;  /* 0x0010000004048890 */ /* 0x000fc8000fffe13f */
[----:B------:R-:W-:Y:S02]  /*05b0*/  @!UP0 USHF.L.U32 UR5, UR4, 0xb, URZ ;  /* 0x0000000b04058899 */ /* 0x000fe4000800063f */
[----:B------:R-:W-:Y:S01]  /*05c0*/  @!UP0 USHF.L.U32 UR4, UR4, 0x1, URZ ;  /* 0x0000000104048899 */ /* 0x000fe2000800063f */
[----:B------:R-:W-:Y:S02]  /*05d0*/  @P3 IMAD.MOV.U32 R5, RZ, RZ, RZ ;  /* 0x000000ffff053224 */ /* 0x000fe400078e00ff */
[----:B------:R-:W-:Y:S01]  /*05e0*/  @P3 IMAD.MOV.U32 R13, RZ, RZ, RZ ;  /* 0x000000ffff0d3224 */ /* 0x000fe200078e00ff */
[----:B------:R-:W0:Y:S08]  /*05f0*/  @!UP0 S2UR UR7, SR_CgaCtaId ;  /* 0x00000000000789c3 */ /* 0x000e300000008800 */
[----:B------:R-:W1:Y:S01]  /*0600*/  @!P3 LDC R10, c[0x0][0xc] ;  /* 0x00000300ff0abb82 */ /* 0x000e620000000800 */
[----:B---3--:R-:W-:-:S04]  /*0610*/  @P3 IMAD.WIDE.U32 R4, R8, R11, R4 ;  /* 0x0000000b08043225 */ /* 0x008fc800078e0004 */
[----:B------:R-:W-:Y:S02]  /*0620*/  @P3 IMAD.MOV.U32 R0, RZ, RZ, R4 ;  /* 0x000000ffff003224 */ /* 0x000fe400078e0004 */
[----:B------:R-:W-:Y:S01]  /*0630*/  @P3 IMAD.IADD R5, R5, 0x1, R13 ;  /* 0x0000000105053824 */ /* 0x000fe200078e020d */
[----:B0-----:R-:W-:Y:S01]  /*0640*/  @!UP0 ULEA UR6, UR7, UR6, 0x18 ;  /* 0x0000000607068291 */ /* 0x001fe2000f8ec03f */
[----:B------:R-:W-:Y:S01]  /*0650*/  VOTEU.ALL UP0, P0 ;  /* 0x00000000003f7886 */ /* 0x000fe20000000000 */
[----:B------:R-:W-:-:S04]  /*0660*/  ISETP.NE.AND P0, PT, R6, 0x3, PT ;  /* 0x000000030600780c */ /* 0x000fc80003f05270 */
[----:B------:R-:W-:-:S04]  /*0670*/  ISETP.EQ.OR P0, PT, R6, RZ, !P0 ;  /* 0x000000ff0600720c */ /* 0x000fc80004702670 */
[----:B------:R-:W-:Y:S01]  /*0680*/  ISETP.EQ.AND P0, PT, R9, RZ, P0 ;  /* 0x000000ff0900720c */ /* 0x000fe20000702270 */
[----:B------:R-:W-:Y:S01]  /*0690*/  IMAD.MOV.U32 R9, RZ, RZ, RZ ;  /* 0x000000ffff097224 */ /* 0x000fe200078e00ff */
[----:B------:R-:W0:Y:S02]  /*06a0*/  FENCE.VIEW.ASYNC.S ;  /* 0x00000000000073c6 */ /* 0x000e240000000000 */
[----:B0-----:R0:W4:Y:S01]  /*06b0*/  @!UP0 SYNCS.EXCH.64 URZ, [UR6+0xe0], UR4 ;  /* 0x0000e004063f85b2 */ /* 0x0011220008000100 */
[----:B------:R-:W-:Y:S01]  /*06c0*/  SEL R4, RZ, 0x1, !P0 ;  /* 0x00000001ff047807 */ /* 0x000fe20004000000 */
[----:B-1----:R-:W-:-:S03]  /*06d0*/  @!P3 IMAD.WIDE.U32 R10, R10, R7, R8 ;  /* 0x000000070a0ab225 */ /* 0x002fc600078e0008 */
[----:B------:R-:W-:Y:S01]  /*06e0*/  SEL R4, R4, 0x2, P1 ;  /* 0x0000000204047807 */ /* 0x000fe20000800000 */
[----:B------:R-:W-:Y:S02]  /*06f0*/  @!P3 IMAD.MOV.U32 R0, RZ, RZ, R10 ;  /* 0x000000ffff00b224 */ /* 0x000fe400078e000a */
[----:B------:R-:W-:Y:S01]  /*0700*/  @!P3 IMAD.MOV.U32 R5, RZ, RZ, R11 ;  /* 0x000000ffff05b224 */ /* 0x000fe200078e000b */
[----:B------:R0:W4:Y:S01]  /*0710*/  @!UP1 SYNCS.EXCH.64 URZ, [UR6+0xe8], UR4 ;  /* 0x0000e804063f95b2 */ /* 0x0001220008000100 */
[----:B------:R-:W-:Y:S01]  /*0720*/  NOP ;  /* 0x0000000000007918 */ /* 0x000fe20000000000 */
[----:B----4-:R-:W-:Y:S06]  /*0730*/  BAR.SYNC.DEFER_BLOCKING 0x0 ;  /* 0x0000000000007b1d */ /* 0x010fec0000010000 */
[----:B------:R-:W-:Y:S05]  /*0740*/  @!P2 BRA `(.L_x_4) ;  /* 0x0000003c00e0a947 */ /* 0x000fea0003800000 */
[----:B------:R-:W-:-:S13]  /*0750*/  ISETP.GT.U32.AND P0, PT, R12, 0x1, PT ;  /* 0x000000010c00780c */ /* 0x000fda0003f04070 */
[----:B0-----:R-:W-:Y:S05]  /*0760*/  @P0 EXIT ;  /* 0x000000000000094d */ /* 0x001fea0003800000 */
[----:B------:R-:W-:Y:S01]  /*0770*/  ULDC.64 UR4, c[0x0][0x750] ;  /* 0x0001d40000047ab9 */ /* 0x000fe20000000a00 */
[----:B------:R-:W-:Y:S01]  /*0780*/  PRMT R10, RZ, 0x7610, R10 ;  /* 0x00007610ff0a7816 */ /* 0x000fe2000000000a */
[----:B------:R-:W-:Y:S01]  /*0790*/  IMAD.MOV.U32 R11, RZ, RZ, -0x1 ;  /* 0xffffffffff0b7424 */ /* 0x000fe200078e00ff */
[----:B------:R-:W-:Y:S01]  /*07a0*/  ISETP.GE.U32.AND P0, PT, R0, UR4, PT ;  /* 0x0000000400007c0c */ /* 0x000fe2000bf06070 */
[----:B------:R-:W-:Y:S02]  /*07b0*/  IMAD.MOV.U32 R16, RZ, RZ, -0x1 ;  /* 0xffffffffff107424 */ /* 0x000fe400078e00ff */
[----:B------:R-:W-:Y:S01]  /*07c0*/  IMAD.MOV.U32 R59, RZ, RZ, -0x1 ;  /* 0xffffffffff3b7424 */ /* 0x000fe200078e00ff */
[----:B------:R-:W-:-:S13]  /*07d0*/  ISETP.GE.U32.AND.EX P0, PT, R5, UR5, PT, P0 ;  /* 0x0000000505007c0c */ /* 0x000fda000bf06100 */
[----:B------:R-:W-:Y:S05]  /*07e0*/  @P0 BRA `(.L_x_5) ;  /* 0x00000004005c0947 */ /* 0x000fea0003800000 */
[----:B------:R-:W0:Y:S01]  /*07f0*/  LDC.64 R18, c[0x0][0x728] ;  /* 0x0001ca00ff127b82 */ /* 0x000e220000000a00 */
[----:B------:R-:W-:Y:S02]  /*0800*/  IMAD.MOV.U32 R10, RZ, RZ, R0 ;  /* 0x000000ffff0a7224 */ /* 0x000fe400078e0000 */
[----:B------:R-:W-:-:S05]  /*0810*/  IMAD.MOV.U32 R11, RZ, RZ, R5 ;  /* 0x000000ffff0b7224 */ /* 0x000fca00078e0005 */
[----:B------:R-:W1:Y:S08]  /*0820*/  LDC R6, c[0x0][0x730] ;  /* 0x0001cc00ff067b82 */ /* 0x000e700000000800 */
[----:B------:R-:W2:Y:S01]  /*0830*/  LDC.64 R20, c[0x0][0x720] ;  /* 0x0001c800ff147b82 */ /* 0x000ea20000000a00 */
[----:B0-----:R-:W-:-:S04]  /*0840*/  ISETP.NE.U32.AND P0, PT, R18, RZ, PT ;  /* 0x000000ff1200720c */ /* 0x001fc80003f05070 */
[----:B------:R-:W-:-:S13]  /*0850*/  ISETP.NE.AND.EX P0, PT, R19, RZ, PT, P0 ;  /* 0x000000ff1300720c */ /* 0x000fda0003f05300 */
[----:B-12---:R-:W-:Y:S05]  /*0860*/  @!P0 BRA `(.L_x_6) ;  /* 0x0000000000288947 */ /* 0x006fea0003800000 */
[----:B------:R-:W0:Y:S02]  /*0870*/  LDC R15, c[0x0][0x734] ;  /* 0x0001cd00ff0f7b82 */ /* 0x000e240000000800 */
[----:B0-----:R-:W-:-:S05]  /*0880*/  IADD3 R15, P0, R0, R15, RZ ;  /* 0x0000000f000f7210 */ /* 0x001fca0007f1e0ff */
[----:B------:R-:W-:-:S04]  /*0890*/  IMAD.X R17, RZ, RZ, R5, P0 ;  /* 0x000000ffff117224 */ /* 0x000fc800000e0605 */
[----:B------:R-:W-:-:S04]  /*08a0*/  IMAD.WIDE.U32 R10, R17, R18, RZ ;  /* 0x00000012110a7225 */ /* 0x000fc800078e00ff */
[----:B------:R-:W-:-:S04]  /*08b0*/  IMAD.WIDE.U32 R12, P0, R15, R19, R10 ;  /* 0x000000130f0c7225 */ /* 0x000fc8000780000a */
[----:B------:R-:W-:-:S04]  /*08c0*/  IMAD.WIDE.U32 R10, R15, R18, RZ ;  /* 0x000000120f0a7225 */ /* 0x000fc800078e00ff */
[----:B------:R-:W-:Y:S01]  /*08d0*/  IMAD.X R15, RZ, RZ, RZ, P0 ;  /* 0x000000ffff0f7224 */ /* 0x000fe200000e06ff */
[----:B------:R-:W-:Y:S01]  /*08e0*/  IADD3 RZ, P0, R11, R12, RZ ;  /* 0x0000000c0bff7210 */ /* 0x000fe20007f1e0ff */
[----:B------:R-:W-:-:S04]  /*08f0*/  IMAD.MOV.U32 R14, RZ, RZ, R13 ;  /* 0x000000ffff0e7224 */ /* 0x000fc800078e000d */
[----:B------:R-:W-:-:S08]  /*0900*/  IMAD.WIDE.U32.X R10, R17, R19, R14, P0 ;  /* 0x00000013110a7225 */ /* 0x000fd000000e040e */
.L_x_6:
[-CC-:B------:R-:W-:Y:S01]  /*0910*/  SHF.R.U64 R59, R10, R6.reuse, R11.reuse ;  /* 0x000000060a3b7219 */ /* 0x180fe2000000120b */
[----:B------:R-:W0:Y:S01]  /*0920*/  LDC R14, c[0x0][0x718] ;  /* 0x0001c600ff0e7b82 */ /* 0x000e220000000800 */
[----:B------:R-:W-:Y:S01]  /*0930*/  SHF.R.U32.HI R9, RZ, R6, R11 ;  /* 0x00000006ff097219 */ /* 0x000fe2000001160b */
[----:B------:R-:W-:Y:S01]  /*0940*/  ULDC UR4, c[0x0][0x150] ;  /* 0x0000540000047ab9 */ /* 0x000fe20000000800 */
[----:B------:R-:W-:Y:S01]  /*0950*/  IADD3 R13, P0, RZ, -R59, RZ ;  /* 0x8000003bff0d7210 */ /* 0x000fe20007f1e0ff */
[----:B------:R-:W-:Y:S01]  /*0960*/  IMAD.MOV.U32 R10, RZ, RZ, R0 ;  /* 0x000000ffff0a7224 */ /* 0x000fe200078e0000 */
[----:B------:R-:W-:Y:S01]  /*0970*/  I2FP.F32.U32 R6, R8 ;  /* 0x0000000800067245 */ /* 0x000fe20000201000 */
[----:B------:R-:W-:Y:S02]  /*0980*/  IMAD.MOV.U32 R11, RZ, RZ, R5 ;  /* 0x000000ffff0b7224 */ /* 0x000fe400078e0005 */
[----:B------:R-:W1:Y:S01]  /*0990*/  LDC.64 R26, c[0x0][0x740] ;  /* 0x0001d000ff1a7b82 */ /* 0x000e620000000a00 */
[----:B------:R-:W-:-:S02]  /*09a0*/  IMAD.X R15, RZ, RZ, ~R9, P0 ;  /* 0x000000ffff0f7224 */ /* 0x000fc400000e0e09 */
[----:B------:R-:W-:Y:S01]  /*09b0*/  FMUL R6, R6, UR4 ;  /* 0x0000000406067c20 */ /* 0x000fe20008400000 */
[----:B------:R-:W-:Y:S01]  /*09c0*/  IMAD.WIDE.U32 R10, R13, R20, R10 ;  /* 0x000000140d0a7225 */ /* 0x000fe200078e000a */
[----:B------:R-:W-:-:S03]  /*09d0*/  ULDC UR4, c[0x0][0x154] ;  /* 0x0000550000047ab9 */ /* 0x000fc60000000800 */
[----:B------:R-:W-:Y:S01]  /*09e0*/  IMAD R12, R15, R20, RZ ;  /* 0x000000140f0c7224 */ /* 0x000fe200078e02ff */
[----:B------:R-:W2:Y:S01]  /*09f0*/  LDC R9, c[0x0][0x144] ;  /* 0x00005100ff097b82 */ /* 0x000ea20000000800 */
[----:B------:R-:W3:Y:S02]  /*0a00*/  F2I.U32.TRUNC.NTZ R6, R6 ;  /* 0x0000000600067305 */ /* 0x000ee4000020f000 */
[----:B------:R-:W-:-:S04]  /*0a10*/  IMAD R13, R13, R21, R12 ;  /* 0x000000150d0d7224 */ /* 0x000fc800078e020c */
[----:B------:R-:W-:Y:S01]  /*0a20*/  IMAD.IADD R11, R11, 0x1, R13 ;  /* 0x000000010b0b7824 */ /* 0x000fe200078e020d */
[----:B------:R-:W4:Y:S01]  /*0a30*/  LDC R16, c[0x0][0x708] ;  /* 0x0001c200ff107b82 */ /* 0x000f220000000800 */
[----:B------:R-:W-:-:S03]  /*0a40*/  IMAD.MOV.U32 R13, RZ, RZ, -0x1 ;  /* 0xffffffffff0d7424 */ /* 0x000fc600078e00ff */
[-CC-:B0-----:R-:W-:Y:S02]  /*0a50*/  SHF.R.U64 R20, R10, R14.reuse, R11.reuse ;  /* 0x0000000e0a147219 */ /* 0x181fe4000000120b */
[----:B------:R-:W-:Y:S02]  /*0a60*/  I2FP.F32.U32 R10, R7 ;  /* 0x00000007000a7245 */ /* 0x000fe40000201000 */
[----:B------:R-:W0:Y:S01]  /*0a70*/  LDC R24, c[0x0][0x758] ;  /* 0x0001d600ff187b82 */ /* 0x000e220000000800 */
[----:B-1----:R-:W-:Y:S01]  /*0a80*/  ISETP.NE.U32.AND P0, PT, R26, RZ, PT ;  /* 0x000000ff1a00720c */ /* 0x002fe20003f05070 */
[----:B---3--:R-:W-:Y:S01]  /*0a90*/  IMAD.MOV R12, RZ, RZ, -R6 ;  /* 0x000000ffff0c7224 */ /* 0x008fe200078e0a06 */
[----:B------:R-:W-:Y:S01]  /*0aa0*/  SHF.R.U32.HI R11, RZ, R14, R11 ;  /* 0x0000000eff0b7219 */ /* 0x000fe2000001160b */
[----:B------:R-:W-:Y:S01]  /*0ab0*/  FMUL R10, R10, UR4 ;  /* 0x000000040a0a7c20 */ /* 0x000fe20008400000 */
[----:B------:R-:W-:-:S03]  /*0ac0*/  ISETP.NE.AND.EX P0, PT, R27, RZ, PT, P0 ;  /* 0x000000ff1b00720c */ /* 0x000fc60003f05300 */
[----:B------:R-:W1:Y:S01]  /*0ad0*/  LDC R18, c[0x0][0x148] ;  /* 0x00005200ff127b82 */ /* 0x000e620000000800 */
[----:B--2---:R-:W-:-:S07]  /*0ae0*/  IMAD R6, R9, R12, R8 ;  /* 0x0000000c09067224 */ /* 0x004fce00078e0208 */
[----:B------:R-:W2:Y:S01]  /*0af0*/  LDC R22, c[0x0][0x700] ;  /* 0x0001c000ff167b82 */ /* 0x000ea20000000800 */
[-CC-:B----4-:R-:W-:Y:S02]  /*0b00*/  SHF.R.U64 R28, R20, R16.reuse, R11.reuse ;  /* 0x00000010141c7219 */ /* 0x190fe4000000120b */
[----:B------:R-:W-:Y:S01]  /*0b10*/  SHF.R.U32.HI R9, RZ, R16, R11 ;  /* 0x00000010ff097219 */ /* 0x000fe2000001160b */
[----:B------:R-:W-:Y:S01]  /*0b20*/  IMAD.MOV.U32 R11, RZ, RZ, 0x1 ;  /* 0x00000001ff0b7424 */ /* 0x000fe200078e00ff */
[----:B------:R3:W4:Y:S03]  /*0b30*/  F2I.U32.TRUNC.NTZ R16, R10 ;  /* 0x0000000a00107305 */ /* 0x000726000020f000 */
[----:B------:R-:W1:Y:S01]  /*0b40*/  LDC R19, c[0x0][0x748] ;  /* 0x0001d200ff137b82 */ /* 0x000e620000000800 */
[-C--:B0-----:R-:W-:Y:S02]  /*0b50*/  SHF.L.U32 R8, R13, R24.reuse, RZ ;  /* 0x000000180d087219 */ /* 0x081fe400000006ff */
[----:B------:R-:W-:-:S02]  /*0b60*/  SHF.R.U64 R30, R28, R24, R9 ;  /* 0x000000181c1e7219 */ /* 0x000fc40000001209 */
[----:B------:R-:W-:Y:S02]  /*0b70*/  LOP3.LUT R15, RZ, R8, RZ, 0x33, !PT ;  /* 0x00000008ff0f7212 */ /* 0x000fe400078e33ff */
[-C--:B------:R-:W-:Y:S01]  /*0b80*/  SHF.R.U32.HI R9, RZ, R24.reuse, R9 ;  /* 0x00000018ff097219 */ /* 0x080fe20000011609 */
[----:B------:R-:W0:Y:S01]  /*0b90*/  LDC R21, c[0x0][0x738] ;  /* 0x0001ce00ff157b82 */ /* 0x000e220000000800 */
[----:B------:R-:W-:Y:S01]  /*0ba0*/  SHF.L.U32 R14, R11, R24, RZ ;  /* 0x000000180b0e7219 */ /* 0x000fe200000006ff */
[----:B------:R-:W-:-:S06]  /*0bb0*/  IMAD.MOV.U32 R8, RZ, RZ, R30 ;  /* 0x000000ffff087224 */ /* 0x000fcc00078e001e */
[----:B------:R-:W0:Y:S01]  /*0bc0*/  LDC R23, c[0x0][0x710] ;  /* 0x0001c400ff177b82 */ /* 0x000e220000000800 */
[----:B---34-:R-:W-:Y:S05]  /*0bd0*/  @!P0 BRA `(.L_x_7) ;  /* 0x0000000000288947 */ /* 0x018fea0003800000 */
[----:B------:R-:W3:Y:S02]  /*0be0*/  LDC R13, c[0x0][0x74c] ;  /* 0x0001d300ff0d7b82 */ /* 0x000ee40000000800 */
[----:B---3--:R-:W-:-:S05]  /*0bf0*/  IADD3 R13, P0, R30, R13, RZ ;  /* 0x0000000d1e0d7210 */ /* 0x008fca0007f1e0ff */
        /* <DEDUP_REMOVED lines=8> */
.L_x_7:
[----:B-1----:R-:W-:Y:S01]  /*0c80*/  SHF.R.U64 R8, R8, R19, R9 ;  /* 0x0000001308087219 */ /* 0x002fe20000001209 */
[----:B--2---:R-:W-:Y:S01]  /*0c90*/  VIADD R9, R22, 0xffffffff ;  /* 0xffffffff16097836 */ /* 0x004fe20000000000 */
[----:B------:R-:W-:Y:S01]  /*0ca0*/  LOP3.LUT R15, R28, R15, RZ, 0xc0, !PT ;  /* 0x0000000f1c0f7212 */ /* 0x000fe200078ec0ff */
[----:B------:R-:W-:Y:S02]  /*0cb0*/  IMAD.MOV R16, RZ, RZ, -R16 ;  /* 0x000000ffff107224 */ /* 0x000fe400078e0a10 */
[----:B------:R-:W-:Y:S01]  /*0cc0*/  IMAD.MOV R10, RZ, RZ, -R8 ;  /* 0x000000ffff0a7224 */ /* 0x000fe200078e0a08 */
[----:B------:R-:W-:Y:S01]  /*0cd0*/  LOP3.LUT R9, R20, R9, RZ, 0xc0, !PT ;  /* 0x0000000914097212 */ /* 0x000fe200078ec0ff */
[----:B------:R-:W-:Y:S02]  /*0ce0*/  @P3 IMAD R6, R18, R16, R7 ;  /* 0x0000001012063224 */ /* 0x000fe400078e0207 */
[----:B------:R-:W-:Y:S02]  /*0cf0*/  IMAD R15, R14, R8, R15 ;  /* 0x000000080e0f7224 */ /* 0x000fe400078e020f */
[----:B0-----:R-:W-:-:S02]  /*0d00*/  IMAD R7, R10, R21, R30 ;  /* 0x000000150a077224 */ /* 0x001fc400078e021e */
[----:B------:R-:W-:Y:S02]  /*0d10*/  IMAD R6, R15, R23, R6 ;  /* 0x000000170f067224 */ /* 0x000fe400078e0206 */
[----:B------:R-:W-:Y:S02]  /*0d20*/  IMAD R7, R7, R22, R9 ;  /* 0x0000001607077224 */ /* 0x000fe400078e0209 */
[----:B------:R-:W-:-:S03]  /*0d30*/  IMAD.MOV.U32 R10, RZ, RZ, 0x1 ;  /* 0x00000001ff0a7424 */ /* 0x000fc600078e00ff */
[----:B------:R-:W-:Y:S02]  /*0d40*/  SEL R16, R7, R6, !P3 ;  /* 0x0000000607107207 */ /* 0x000fe40005800000 */
[----:B------:R-:W-:-:S07]  /*0d50*/  SEL R11, R6, R7, !P3 ;  /* 0x00000007060b7207 */ /* 0x000fce0005800000 */
.L_x_5:
[----:B------:R-:W-:-:S08]  /*0d60*/  NOP ;  /* 0x0000000000007918 */ /* 0x000fd00000000000 */
[----:B------:R-:W0:Y:S02]  /*0d70*/  USETMAXREG.TRY_ALLOC.CTAPOOL UP0, 0xe8 ;  /* 0x000000e8000079c8 */ /* 0x000e240008000600 */
[----:B0-----:R-:W-:-:S13]  /*0d80*/  PLOP3.LUT P0, PT, PT, PT, UP0, 0x80, 0x0 ;  /* 0x000000000000781c */ /* 0x001fda0003f0f008 */
[----:B------:R-:W-:Y:S05]  /*0d90*/  @!P0 BRA `(.L_x_5) ;  /* 0xfffffffc00f08947 */ /* 0x000fea000383ffff */
[----:B------:R-:W-:Y:S01]  /*0da0*/  ULDC.64 UR4, c[0x0][0x698] ;  /* 0x0001a60000047ab9 */ /* 0x000fe20000000a00 */
[----:B------:R-:W-:Y:S01]  /*0db0*/  ULDC.64 UR14, c[0x0][0x208] ;  /* 0x00008200000e7ab9 */ /* 0x000fe20000000a00 */
[----:B------:R-:W-:-:S04]  /*0dc0*/  ISETP.NE.U32.AND P0, PT, RZ, UR4, PT ;  /* 0x00000004ff007c0c */ /* 0x000fc8000bf05070 */
[----:B------:R-:W-:-:S13]  /*0dd0*/  ISETP.NE.AND.EX P0, PT, RZ, UR5, PT, P0 ;  /* 0x00000005ff007c0c */ /* 0x000fda000bf05300 */
[----:B------:R-:W-:Y:S05]  /*0de0*/  @!P0 BRA `(.L_x_8) ;  /* 0x00000000001c8947 */ /* 0x000fea0003800000 */
[----:B------:R-:W0:Y:S02]  /*0df0*/  LDC.64 R6, c[0x0][0x698] ;  /* 0x0001a600ff067b82 */ /* 0x000e240000000a00 */
[----:B0-----:R-:W2:Y:S02]  /*0e00*/  LDG.E.64 R6, desc[UR14][R6.64] ;  /* 0x0000000e06067981 */ /* 0x001ea4000c1e1b00 */
[----:B--2---:R-:W-:-:S04]  /*0e10*/  ISETP.NE.U32.AND P0, PT, R6, RZ, PT ;  /* 0x000000ff0600720c */ /* 0x004fc80003f05070 */
[----:B------:R-:W-:-:S13]  /*0e20*/  ISETP.NE.AND.EX P0, PT, R7, RZ, PT, P0 ;  /* 0x000000ff0700720c */ /* 0x000fda0003f05300 */
[----:B------:R-:W-:Y:S05]  /*0e30*/  @!P0 BRA `(.L_x_8) ;  /* 0x0000000000088947 */ /* 0x000fea0003800000 */
[----:B------:R0:W5:Y:S01]  /*0e40*/  LD.E R6, desc[UR14][R6.64] ;  /* 0x0000000e06067980 */ /* 0x000162000c101900 */
[----:B------:R-:W-:Y:S05]  /*0e50*/  BRA `(.L_x_9) ;  /* 0x0000000000207947 */ /* 0x000fea0003800000 */
.L_x_8:
[----:B------:R-:W-:Y:S02]  /*0e60*/  ULDC.64 UR4, c[0x0][0x688] ;  /* 0x0001a20000047ab9 */ /* 0x000fe40000000a00 */
[----:B------:R-:W-:-:S04]  /*0e70*/  ISETP.NE.U32.AND P0, PT, RZ, UR4, PT ;  /* 0x00000004ff007c0c */ /* 0x000fc8000bf05070 */
[----:B------:R-:W-:-:S13]  /*0e80*/  ISETP.NE.AND.EX P0, PT, RZ, UR5, PT, P0 ;  /* 0x00000005ff007c0c */ /* 0x000fda000bf05300 */
[----:B------:R-:W-:Y:S05]  /*0e90*/  @!P0 BRA `(.L_x_10) ;  /* 0x00000000000c8947 */ /* 0x000fea0003800000 */
[----:B------:R-:W0:Y:S02]  /*0ea0*/  LDC.64 R6, c[0x0][0x688] ;  /* 0x0001a200ff067b82 */ /* 0x000e240000000a00 */
[----:B0-----:R1:W5:Y:S01]  /*0eb0*/  LDG.E R6, desc[UR14][R6.64] ;  /* 0x0000000e06067981 */ /* 0x001362000c1e1900 */
[----:B------:R-:W-:Y:S05]  /*0ec0*/  BRA `(.L_x_9) ;  /* 0x0000000000047947 */ /* 0x000fea0003800000 */
.L_x_10:
[----:B------:R-:W2:Y:S02]  /*0ed0*/  LDC R6, c[0x0][0x680] ;  /* 0x0001a000ff067b82 */ /* 0x000ea40000000800 */
.L_x_9:
[----:B------:R-:W-:Y:S02]  /*0ee0*/  ULDC.64 UR4, c[0x0][0x6a0] ;  /* 0x0001a80000047ab9 */ /* 0x000fe40000000a00 */
[----:B------:R-:W-:-:S04]  /*0ef0*/  ISETP.NE.U32.AND P0, PT, RZ, UR4, PT ;  /* 0x00000004ff007c0c */ /* 0x000fc8000bf05070 */
[----:B------:R-:W-:-:S13]  /*0f00*/  ISETP.NE.AND.EX P0, PT, RZ, UR5, PT, P0 ;  /* 0x00000005ff007c0c */ /* 0x000fda000bf05300 */
[----:B------:R-:W-:Y:S05]  /*0f10*/  @!P0 BRA `(.L_x_11) ;  /* 0x00000000001c8947 */ /* 0x000fea0003800000 */
[----:B------:R-:W3:Y:S02]  /*0f20*/  LDC.64 R8, c[0x0][0x6a0] ;  /* 0x0001a800ff087b82 */ /* 0x000ee40000000a00 */
[----:B---3--:R-:W3:Y:S02]  /*0f30*/  LDG.E.64 R8, desc[UR14][R8.64] ;  /* 0x0000000e08087981 */ /* 0x008ee4000c1e1b00 */
[----:B---3--:R-:W-:-:S04]  /*0f40*/  ISETP.NE.U32.AND P0, PT, R8, RZ, PT ;  /* 0x000000ff0800720c */ /* 0x008fc80003f05070 */
[----:B------:R-:W-:-:S13]  /*0f50*/  ISETP.NE.AND.EX P0, PT, R9, RZ, PT, P0 ;  /* 0x000000ff0900720c */ /* 0x000fda0003f05300 */
[----:B------:R-:W-:Y:S05]  /*0f60*/  @!P0 BRA `(.L_x_11) ;  /* 0x0000000000088947 */ /* 0x000fea0003800000 */
[----:B01----:R0:W5:Y:S01]  /*0f70*/  LD.E R7, desc[UR14][R8.64] ;  /* 0x0000000e08077980 */ /* 0x003162000c101900 */
[----:B------:R-:W-:Y:S05]  /*0f80*/  BRA `(.L_x_12) ;  /* 0x0000000000207947 */ /* 0x000fea0003800000 */
.L_x_11:
[----:B------:R-:W-:Y:S02]  /*0f90*/  ULDC.64 UR4, c[0x0][0x690] ;  /* 0x0001a40000047ab9 */ /* 0x000fe40000000a00 */
[----:B------:R-:W-:-:S04]  /*0fa0*/  ISETP.NE.U32.AND P0, PT, RZ, UR4, PT ;  /* 0x00000004ff007c0c */ /* 0x000fc8000bf05070 */
[----:B------:R-:W-:-:S13]  /*0fb0*/  ISETP.NE.AND.EX P0, PT, RZ, UR5, PT, P0 ;  /* 0x00000005ff007c0c */ /* 0x000fda000bf05300 */
[----:B------:R-:W-:Y:S05]  /*0fc0*/  @!P0 BRA `(.L_x_13) ;  /* 0x00000000000c8947 */ /* 0x000fea0003800000 */
[----:B------:R-:W0:Y:S02]  /*0fd0*/  LDC.64 R8, c[0x0][0x690] ;  /* 0x0001a400ff087b82 */ /* 0x000e240000000a00 */
[----:B01----:R1:W5:Y:S01]  /*0fe0*/  LDG.E R7, desc[UR14][R8.64] ;  /* 0x0000000e08077981 */ /* 0x003362000c1e1900 */
[----:B------:R-:W-:Y:S05]  /*0ff0*/  BRA `(.L_x_12) ;  /* 0x0000000000047947 */ /* 0x000fea0003800000 */
.L_x_13:
[----:B01----:R-:W3:Y:S02]  /*1000*/  LDC R7, c[0x0][0x684] ;  /* 0x0001a100ff077b82 */ /* 0x003ee40000000800 */
.L_x_12:
[----:B------:R-:W-:-:S13]  /*1010*/  LOP3.LUT P0, RZ, R10, 0xff, RZ, 0xc0, !PT ;  /* 0x000000ff0aff7812 */ /* 0x000fda000780c0ff */
[----:B------:R-:W-:Y:S05]  /*1020*/  @!P0 EXIT ;  /* 0x000000000000894d */ /* 0x000fea0003800000 */
[----:B------:R-:W-:Y:S01]  /*1030*/  ULDC UR4, c[0x0][0x28c] ;  /* 0x0000a30000047ab9 */ /* 0x000fe20000000800 */
[----:B------:R-:W-:Y:S01]  /*1040*/  LOP3.LUT R58, R4, 0x1, RZ, 0xfc, !PT ;  /* 0x00000001043a7812 */ /* 0x000fe200078efcff */
[----:B------:R-:W-:-:S04]  /*1050*/  UIADD3 UR4, UR4, 0x3f, URZ ;  /* 0x0000003f04047890 */ /* 0x000fc8000fffe03f */
[----:B------:R-:W-:-:S04]  /*1060*/  USHF.R.S32.HI UR5, URZ, 0x1f, UR4 ;  /* 0x0000001f3f057899 */ /* 0x000fc80008011404 */
[----:B------:R-:W-:-:S03]  /*1070*/  ULEA.HI UR5, UR5, UR4, URZ, 0x6 ;  /* 0x0000000405057291 */ /* 0x000fc6000f8f303f */
[----:B------:R-:W-:Y:S01]  /*1080*/  UMOV UR4, URZ ;  /* 0x0000003f00047c82 */ /* 0x000fe20008000000 */
[----:B------:R-:W-:-:S03]  /*1090*/  USHF.R.S32.HI UR6, URZ, 0x6, UR5 ;  /* 0x000000063f067899 */ /* 0x000fc60008011405 */
[----:B------:R-:W-:-:S09]  /*10a0*/  UMOV UR5, URZ ;  /* 0x0000003f00057c82 */ /* 0x000fd20008000000 */
.L_x_86:
[----:B01----:R-:W-:Y:S02]  /*10b0*/  LOP3.LUT R8, R2, 0x80, RZ, 0xc0, !PT ;  /* 0x0000008002087812 */ /* 0x003fe400078ec0ff */
[----:B----4-:R-:W-:Y:S02]  /*10c0*/  CS2R R54, SRZ ;  /* 0x0000000000367805 */ /* 0x010fe4000001ff00 */
[----:B------:R-:W-:Y:S02]  /*10d0*/  CS2R R24, SRZ ;  /* 0x0000000000187805 */ /* 0x000fe4000001ff00 */
[----:B------:R-:W-:Y:S02]  /*10e0*/  CS2R R26, SRZ ;  /* 0x00000000001a7805 */ /* 0x000fe4000001ff00 */
[----:B------:R-:W-:Y:S02]  /*10f0*/  SHF.R.U32.HI R9, RZ, 0x7, R8 ;  /* 0x00000007ff097819 */ /* 0x000fe40000011608 */
[----:B------:R-:W-:-:S02]  /*1100*/  CS2R R28, SRZ ;  /* 0x00000000001c7805 */ /* 0x000fc4000001ff00 */
[----:B------:R-:W-:Y:S02]  /*1110*/  VIMNMX R8, RZ, UR6, PT ;  /* 0x00000006ff087c48 */ /* 0x000fe4000bfe0100 */
[----:B------:R-:W-:Y:S02]  /*1120*/  CS2R R30, SRZ ;  /* 0x00000000001e7805 */ /* 0x000fe4000001ff00 */
[----:B------:R-:W-:Y:S02]  /*1130*/  CS2R R32, SRZ ;  /* 0x0000000000207805 */ /* 0x000fe4000001ff00 */
[----:B------:R-:W-:Y:S01]  /*1140*/  CS2R R34, SRZ ;  /* 0x0000000000227805 */ /* 0x000fe2000001ff00 */
[----:B------:R-:W0:Y:S01]  /*1150*/  SHFL.IDX PT, R9, R9, RZ, 0x1f ;  /* 0x00001fff09097589 */ /* 0x000e2200000e0000 */
[----:B------:R-:W-:Y:S02]  /*1160*/  IADD3 R8, -R8, UR6, RZ ;  /* 0x0000000608087c10 */ /* 0x000fe4000fffe1ff */
[----:B------:R-:W-:-:S02]  /*1170*/  CS2R R36, SRZ ;  /* 0x0000000000247805 */ /* 0x000fc4000001ff00 */
[----:B------:R-:W-:Y:S02]  /*1180*/  CS2R R38, SRZ ;  /* 0x0000000000267805 */ /* 0x000fe4000001ff00 */
[----:B------:R-:W-:Y:S02]  /*1190*/  CS2R R40, SRZ ;  /* 0x0000000000287805 */ /* 0x000fe4000001ff00 */
[----:B------:R-:W-:Y:S02]  /*11a0*/  ISETP.GE.AND P0, PT, R8, 0x1, PT ;  /* 0x000000010800780c */ /* 0x000fe40003f06270 */
[----:B------:R-:W-:Y:S02]  /*11b0*/  CS2R R42, SRZ ;  /* 0x00000000002a7805 */ /* 0x000fe4000001ff00 */
[----:B------:R-:W-:Y:S02]  /*11c0*/  CS2R R44, SRZ ;  /* 0x00000000002c7805 */ /* 0x000fe4000001ff00 */
[----:B------:R-:W-:-:S02]  /*11d0*/  CS2R R46, SRZ ;  /* 0x00000000002e7805 */ /* 0x000fc4000001ff00 */
[----:B------:R-:W-:Y:S02]  /*11e0*/  CS2R R48, SRZ ;  /* 0x0000000000307805 */ /* 0x000fe4000001ff00 */
[----:B------:R-:W-:Y:S02]  /*11f0*/  CS2R R50, SRZ ;  /* 0x0000000000327805 */ /* 0x000fe4000001ff00 */
[----:B------:R-:W-:Y:S02]  /*1200*/  CS2R R52, SRZ ;  /* 0x0000000000347805 */ /* 0x000fe4000001ff00 */
[----:B0-----:R-:W-:Y:S01]  /*1210*/  R2UR UR7, R9 ;  /* 0x00000000090772ca */ /* 0x001fe200000e0000 */
[----:B---3-5:R-:W-:-:S14]  /*1220*/  @!P0 BRA `(.L_x_14) ;  /* 0x0000000400308947 */ /* 0x028fdc0003800000 */
[----:B------:R-:W0:Y:S01]  /*1230*/  S2UR UR10, SR_CgaCtaId ;  /* 0x00000000000a79c3 */ /* 0x000e220000008800 */
[----:B------:R-:W-:Y:S01]  /*1240*/  ULEA.HI UR8, UR7, UR7, URZ, 0x1 ;  /* 0x0000000707087291 */ /* 0x000fe2000f8f083f */
[----:B------:R-:W-:Y:S01]  /*1250*/  IMAD.U32 R14, RZ, RZ, UR4 ;  /* 0x00000004ff0e7e24 */ /* 0x000fe2000f8e00ff */
[----:B------:R-:W-:Y:S01]  /*1260*/  UMOV UR9, 0x400 ;  /* 0x0000040000097882 */ /* 0x000fe20000000000 */
[----:B------:R-:W-:Y:S02]  /*1270*/  UPLOP3.LUT UP0, UPT, UPT, UPT, UPT, 0x40, 0x0 ;  /* 0x000000000000789c */ /* 0x000fe40003f0e870 */
[----:B------:R-:W-:Y:S01]  /*1280*/  ULOP3.LUT UR8, UR8, 0xffffe, URZ, 0xc0, !UPT ;  /* 0x000ffffe08087892 */ /* 0x000fe2000f8ec03f */
[----:B------:R-:W-:Y:S01]  /*1290*/  UMOV UR12, UR5 ;  /* 0x00000005000c7c82 */ /* 0x000fe20008000000 */
[----:B------:R-:W-:Y:S02]  /*12a0*/  UMOV UR13, UR5 ;  /* 0x00000005000d7c82 */ /* 0x000fe40008000000 */
[----:B------:R-:W-:-:S02]  /*12b0*/  UIADD3 UR8, UR7, -UR8, URZ ;  /* 0x8000000807087290 */ /* 0x000fc4000fffe03f */
[----:B0-----:R-:W-:-:S04]  /*12c0*/  ULEA UR9, UR10, UR9, 0x18 ;  /* 0x000000090a097291 */ /* 0x001fc8000f8ec03f */
[----:B------:R-:W-:-:S04]  /*12d0*/  ULEA UR8, UR8, UR9, 0xc ;  /* 0x0000000908087291 */ /* 0x000fc8000f8e603f */
[----:B------:R-:W-:-:S04]  /*12e0*/  UIADD3 UR8, UR8, 0x180, URZ ;  /* 0x0000018008087890 */ /* 0x000fc8000fffe03f */
[----:B------:R-:W-:-:S04]  /*12f0*/  USHF.R.U32.HI UR8, URZ, 0x4, UR8 ;  /* 0x000000043f087899 */ /* 0x000fc80008011608 */
[----:B------:R-:W-:-:S12]  /*1300*/  ULOP3.LUT UR7, UR8, 0x3fff, URZ, 0xc0, !UPT ;  /* 0x00003fff08077892 */ /* 0x000fd8000f8ec03f */
.L_x_21:
[----:B------:R-:W-:-:S13]  /*1310*/  ISETP.NE.AND P1, PT, R58, 0x3, PT ;  /* 0x000000033a00780c */ /* 0x000fda0003f25270 */
[----:B01----:R-:W-:Y:S05]  /*1320*/  @!P1 BRA `(.L_x_15) ;  /* 0x0000000000049947 */ /* 0x003fea0003800000 */
[----:B------:R-:W-:Y:S01]  /*1330*/  BPT.TRAP 0x1 ;  /* 0x000000040000795c */ /* 0x000fe20000300000 */
.L_x_15:
[----:B------:R-:W0:Y:S01]  /*1340*/  S2UR UR9, SR_CgaCtaId ;  /* 0x00000000000979c3 */ /* 0x000e220000008800 */
[----:B------:R-:W-:Y:S01]  /*1350*/  UMOV UR8, 0x400 ;  /* 0x0000040000087882 */ /* 0x000fe20000000000 */
[----:B------:R-:W-:Y:S01]  /*1360*/  SHF.L.U32 R13, R14, 0x1f, RZ ;  /* 0x0000001f0e0d7819 */ /* 0x000fe200000006ff */
[----:B0-----:R-:W-:-:S04]  /*1370*/  ULEA UR16, UR9, UR8, 0x18 ;  /* 0x0000000809107291 */ /* 0x001fc8000f8ec03f */
[----:B------:R-:W-:-:S09]  /*1380*/  ULEA UR8, UR12, UR16, 0x3 ;  /* 0x000000100c087291 */ /* 0x000fd2000f8e183f */
[----:B------:R0:W1:Y:S01]  /*1390*/  SYNCS.PHASECHK.TRANS64.TRYWAIT P0, [UR8], R13 ;  /* 0x0000000dff0075a7 */ /* 0x0000620008000148 */
[----:B------:R-:W-:Y:S05]  /*13a0*/  @!P1 BRA `(.L_x_16) ;  /* 0x0000000000049947 */ /* 0x000fea0003800000 */
[----:B------:R-:W-:Y:S01]  /*13b0*/  BPT.TRAP 0x1 ;  /* 0x000000040000795c */ /* 0x000fe20000300000 */
.L_x_16:
[C---:B------:R-:W-:Y:S02]  /*13c0*/  IMAD.SHL.U32 R9, R2.reuse, 0x20, RZ ;  /* 0x0000002002097824 */ /* 0x040fe400078e00ff */
[C---:B------:R-:W-:Y:S02]  /*13d0*/  IMAD.SHL.U32 R10, R2.reuse, 0x200, RZ ;  /* 0x00000200020a7824 */ /* 0x040fe400078e00ff */
[----:B------:R-:W-:Y:S01]  /*13e0*/  IMAD.SHL.U32 R12, R2, 0x10, RZ ;  /* 0x00000010020c7824 */ /* 0x000fe200078e00ff */
[----:B------:R-:W-:-:S04]  /*13f0*/  LOP3.LUT R9, R9, 0x1c00, RZ, 0xc0, !PT ;  /* 0x00001c0009097812 */ /* 0x000fc800078ec0ff */
[----:B------:R-:W-:Y:S01]  /*1400*/  LOP3.LUT R9, R9, 0x200, R10, 0xf8, !PT ;  /* 0x0000020009097812 */ /* 0x000fe200078ef80a */
[----:B------:R-:W-:-:S03]  /*1410*/  IMAD.U32 R10, RZ, RZ, UR12 ;  /* 0x0000000cff0a7e24 */ /* 0x000fc6000f8e00ff */
[----:B------:R-:W-:-:S04]  /*1420*/  LOP3.LUT R9, R9, 0x1c0, R12, 0xf8, !PT ;  /* 0x000001c009097812 */ /* 0x000fc800078ef80c */
[----:B------:R-:W-:-:S05]  /*1430*/  SHF.R.U32.HI R9, RZ, 0x3, R9 ;  /* 0x00000003ff097819 */ /* 0x000fca0000011609 */
[----:B------:R-:W-:Y:S01]  /*1440*/  IMAD R9, R10, 0x400, R9 ;  /* 0x000004000a097824 */ /* 0x000fe200078e0209 */
[----:B-1----:R-:W-:Y:S06]  /*1450*/  @P0 BRA `(.L_x_17) ;  /* 0x0000000000080947 */ /* 0x002fec0003800000 */
[----:B------:R-:W1:Y:S02]  /*1460*/  SYNCS.PHASECHK.TRANS64.TRYWAIT P0, [UR8], R13 ;  /* 0x0000000dff0075a7 */ /* 0x000e640008000148 */
[----:B-1----:R-:W-:Y:S05]  /*1470*/  @!P0 BRA `(.L_x_18) ;  /* 0x0000004c00a08947 */ /* 0x002fea0003800000 */
.L_x_17:
[----:B------:R-:W4:Y:S01]  /*1480*/  LDS.64 R56, [R9+UR16+0x34180] ;  /* 0x0341801009387984 */ /* 0x000f220008000a00 */
[----:B------:R-:W-:Y:S02]  /*1490*/  UIADD3 UR8, UR16, 0x1a180, URZ ;  /* 0x0001a18010087890 */ /* 0x000fe4000fffe03f */
[----:B------:R-:W-:Y:S02]  /*14a0*/  ULOP3.LUT UR9, UR7, 0x10000, URZ, 0xfc, !UPT ;  /* 0x0001000007097892 */ /* 0x000fe4000f8efc3f */
[----:B------:R-:W-:Y:S01]  /*14b0*/  USHF.R.U32.HI UR8, URZ, 0x4, UR8 ;  /* 0x000000043f087899 */ /* 0x000fe20008011608 */
[----:B------:R-:W-:-:S03]  /*14c0*/  UMOV UR11, 0x40000040 ;  /* 0x40000040000b7882 */ /* 0x000fc60000000000 */
[----:B------:R-:W-:-:S04]  /*14d0*/  ULOP3.LUT UR8, UR8, 0x3fff, URZ, 0xc0, !UPT ;  /* 0x00003fff08087892 */ /* 0x000fc8000f8ec03f */
[----:B------:R-:W-:Y:S02]  /*14e0*/  ULOP3.LUT UR10, UR8, 0x10000, URZ, 0xfc, !UPT ;  /* 0x00010000080a7892 */ /* 0x000fe4000f8efc3f */
[----:B------:R-:W-:Y:S02]  /*14f0*/  ULEA UR8, UR12, UR9, 0x9 ;  /* 0x000000090c087291 */ /* 0x000fe4000f8e483f */
[----:B------:R-:W-:Y:S01]  /*1500*/  ULEA UR10, UR12, UR10, 0x9 ;  /* 0x0000000a0c0a7291 */ /* 0x000fe2000f8e483f */
[----:B------:R-:W-:Y:S01]  /*1510*/  UMOV UR9, 0x80000020 ;  /* 0x8000002000097882 */ /* 0x000fe20000000000 */
[----:B----4-:R-:W-:-:S07]  /*1520*/  WARPGROUP.ARRIVE ;  /* 0x00000000000079c5 */ /* 0x010fce0000000000 */
[----:B------:R-:W-:Y:S01]  /*1530*/  HGMMA.SP.64x64x32.F32 R24, gdesc[UR8], R24, UP0, R56, 0x0 ;  /* 0x08e03800081879f0 */ /* 0x000fe2000bf00a18 */
[----:B------:R-:W-:Y:S02]  /*1540*/  UIADD3 UR8, UR8, 0x2, URZ ;  /* 0x0000000208087890 */ /* 0x000fe4000fffe03f */
[----:B------:R-:W-:Y:S01]  /*1550*/  UIADD3 UR10, UR10, 0x4, URZ ;  /* 0x000000040a0a7890 */ /* 0x000fe2000fffe03f */
[----:B------:R-:W-:Y:S01]  /*1560*/  UMOV UR9, 0x80000020 ;  /* 0x8000002000097882 */ /* 0x000fe20000000000 */
[----:B------:R-:W-:-:S07]  /*1570*/  UMOV UR11, 0x40000040 ;  /* 0x40000040000b7882 */ /* 0x000fce0000000000 */
[----:B------:R-:W-:Y:S03]  /*1580*/  HGMMA.SP.64x64x32.F32 R24, gdesc[UR8], R24, R57, 0x0, gsb0 ;  /* 0x08e03900081879f0 */ /* 0x000fe60008000a18 */
[----:B------:R-:W-:Y:S02]  /*1590*/  WARPGROUP.DEPBAR.LE gsb0, 0x0 ;  /* 0x00008000000079c5 */ /* 0x000fe40000010000 */
[----:B------:R-:W-:Y:S05]  /*15a0*/  @!P1 BRA `(.L_x_19) ;  /* 0x0000000000049947 */ /* 0x000fea0003800000 */
[----:B------:R-:W-:Y:S01]  /*15b0*/  BPT.TRAP 0x1 ;  /* 0x000000040000795c */ /* 0x000fe20000300000 */
.L_x_19:
[----:B------:R-:W-:Y:S01]  /*15c0*/  ULEA UR8, UR13, UR16, 0x3 ;  /* 0x000000100d087291 */ /* 0x000fe2000f8e183f */
[----:B------:R-:W-:-:S03]  /*15d0*/  ISETP.GT.U32.AND P0, PT, R4, 0x1, PT ;  /* 0x000000010400780c */ /* 0x000fc60003f04070 */
[----:B------:R-:W-:-:S04]  /*15e0*/  UIADD3 UR8, UR8, 0x68, URZ ;  /* 0x0000006808087890 */ /* 0x000fc8000fffe03f */
[----:B------:R-:W-:-:S09]  /*15f0*/  UPRMT UR8, URZ, 0x654, UR8 ;  /* 0x000006543f087896 */ /* 0x000fd20008000008 */
[----:B------:R-:W-:Y:S01]  /*1600*/  SYNCS.ARRIVE.TRANS64.RED.A1T0 RZ, [UR8], RZ ;  /* 0x000000ffffff79a7 */ /* 0x000fe20008100408 */
[----:B------:R-:W-:Y:S05]  /*1610*/  @P0 BRA `(.L_x_20) ;  /* 0x0000000000040947 */ /* 0x000fea0003800000 */
[----:B------:R-:W-:Y:S01]  /*1620*/  BPT.TRAP 0x1 ;  /* 0x000000040000795c */ /* 0x000fe20000300000 */
.L_x_20:
[----:B------:R-:W-:Y:S01]  /*1630*/  UIADD3 UR12, UR12, 0x1, URZ ;  /* 0x000000010c0c7890 */ /* 0x000fe2000fffe03f */
[C---:B------:R-:W-:Y:S01]  /*1640*/  ISETP.GT.AND P0, PT, R8.reuse, 0x1, PT ;  /* 0x000000010800780c */ /* 0x040fe20003f04270 */
[----:B------:R-:W-:Y:S01]  /*1650*/  UIADD3 UR13, UR13, 0x1, URZ ;  /* 0x000000010d0d7890 */ /* 0x000fe2000fffe03f */
[----:B------:R-:W-:Y:S01]  /*1660*/  VIADD R8, R8, 0xffffffff ;  /* 0xffffffff08087836 */ /* 0x000fe20000000000 */
[----:B------:R-:W-:Y:S02]  /*1670*/  UISETP.NE.AND UP0, UPT, UR12, 0xd, UPT ;  /* 0x0000000d0c00788c */ /* 0x000fe4000bf05270 */
[----:B------:R-:W-:Y:S02]  /*1680*/  UISETP.NE.AND UP1, UPT, UR13, 0xd, UPT ;  /* 0x0000000d0d00788c */ /* 0x000fe4000bf25270 */
[----:B------:R-:W-:Y:S02]  /*1690*/  USEL UR8, URZ, 0x1, UP0 ;  /* 0x000000013f087887 */ /* 0x000fe40008000000 */
[----:B------:R-:W-:-:S02]  /*16a0*/  USEL UR12, UR12, URZ, UP0 ;  /* 0x0000003f0c0c7287 */ /* 0x000fc40008000000 */
[----:B------:R-:W-:Y:S02]  /*16b0*/  USEL UR13, UR13, URZ, UP1 ;  /* 0x0000003f0d0d7287 */ /* 0x000fe40008800000 */
[----:B------:R-:W-:Y:S01]  /*16c0*/  UPLOP3.LUT UP0, UPT, UPT, UPT, UPT, 0x80, 0x0 ;  /* 0x000000000000789c */ /* 0x000fe20003f0f070 */
[----:B------:R-:W-:Y:S01]  /*16d0*/  LOP3.LUT R14, R14, UR8, RZ, 0x3c, !PT ;  /* 0x000000080e0e7c12 */ /* 0x000fe2000f8e3cff */
[----:B------:R-:W-:Y:S09]  /*16e0*/  @P0 BRA `(.L_x_21) ;  /* 0xfffffffc00080947 */ /* 0x000ff2000383ffff */
.L_x_14:
[----:B------:R-:W4:Y:S01]  /*16f0*/  LDC R18, c[0x0][0x288] ;  /* 0x0000a200ff127b82 */ /* 0x000f220000000800 */
[----:B------:R-:W-:Y:S01]  /*1700*/  LOP3.LUT R8, R2, 0x60, RZ, 0xc0, !PT ;  /* 0x0000006002087812 */ /* 0x000fe200078ec0ff */
[----:B------:R-:W-:Y:S01]  /*1710*/  IMAD.SHL.U32 R17, R16, 0x40, RZ ;  /* 0x0000004010117824 */ /* 0x000fe200078e00ff */
[----:B------:R-:W-:Y:S01]  /*1720*/  SHF.R.U32.HI R9, RZ, 0x2, R2 ;  /* 0x00000002ff097819 */ /* 0x000fe20000011602 */
[----:B------:R-:W-:Y:S01]  /*1730*/  UIADD3 UR5, UR6, UR5, URZ ;  /* 0x0000000506057290 */ /* 0x000fe2000fffe03f */
[----:B------:R-:W-:Y:S01]  /*1740*/  SHF.R.U32.HI R8, RZ, 0x5, R8 ;  /* 0x00000005ff087819 */ /* 0x000fe20000011608 */
[----:B------:R-:W-:Y:S01]  /*1750*/  IMAD.SHL.U32 R14, R11, 0x80, RZ ;  /* 0x000000800b0e7824 */ /* 0x000fe200078e00ff */
[----:B------:R-:W-:Y:S01]  /*1760*/  LOP3.LUT R9, R9, 0x7, RZ, 0xc0, !PT ;  /* 0x0000000709097812 */ /* 0x000fe200078ec0ff */
[----:B------:R-:W-:Y:S01]  /*1770*/  UISETP.GT.U32.AND UP0, UPT, UR5, 0xc, UPT ;  /* 0x0000000c0500788c */ /* 0x000fe2000bf04070 */
[----:B01----:R-:W-:Y:S01]  /*1780*/  SHF.R.U32.HI R13, RZ, 0x1, R2 ;  /* 0x00000001ff0d7819 */ /* 0x003fe20000011602 */
[----:B------:R-:W-:Y:S01]  /*1790*/  IMAD.SHL.U32 R10, R8, 0x10, RZ ;  /* 0x00000010080a7824 */ /* 0x000fe200078e00ff */
[----:B------:R-:W-:Y:S01]  /*17a0*/  SHF.R.S32.HI R19, RZ, 0x1f, R59 ;  /* 0x0000001fff137819 */ /* 0x000fe2000001143b */
[----:B------:R-:W-:Y:S01]  /*17b0*/  ULDC UR12, c[0x0][0x284] ;  /* 0x0000a100000c7ab9 */ /* 0x000fe20000000800 */
[----:B------:R-:W-:Y:S01]  /*17c0*/  ULDC.64 UR10, c[0x0][0x6d0] ;  /* 0x0001b400000a7ab9 */ /* 0x000fe20000000a00 */
[----:B------:R-:W-:Y:S01]  /*17d0*/  UISETP.LT.U32.AND UP0, UPT, UR6, 0xd, UP0 ;  /* 0x0000000d0600788c */ /* 0x000fe20008701070 */
[--C-:B------:R-:W-:Y:S01]  /*17e0*/  LOP3.LUT R10, R10, 0xfffffff0, R9.reuse, 0xe2, !PT ;  /* 0xfffffff00a0a7812 */ /* 0x100fe200078ee209 */
[----:B------:R-:W-:Y:S01]  /*17f0*/  IMAD R9, R8, -0x10, -R9 ;  /* 0xfffffff008097824 */ /* 0x000fe200078e0a09 */
[----:B------:R-:W-:Y:S01]  /*1800*/  LOP3.LUT R8, R3, 0x1, RZ, 0xc0, !PT ;  /* 0x0000000103087812 */ /* 0x000fe200078ec0ff */
[----:B------:R-:W-:Y:S01]  /*1810*/  UISETP.GE.U32.AND UP1, UPT, UR6, 0xd, UPT ;  /* 0x0000000d0600788c */ /* 0x000fe2000bf26070 */
[----:B------:R-:W-:Y:S01]  /*1820*/  LOP3.LUT R13, R10, 0x40, R13, 0xf8, !PT ;  /* 0x000000400a0d7812 */ /* 0x000fe200078ef80d */
[----:B------:R-:W-:Y:S01]  /*1830*/  UIMAD.WIDE.U32 UR8, UR5, 0x4ec4ec4f, URZ ;  /* 0x4ec4ec4f050878a5 */ /* 0x000fe2000f8e003f */
[----:B------:R-:W-:Y:S01]  /*1840*/  LOP3.LUT R10, R2, 0x3, RZ, 0xc0, !PT ;  /* 0x00000003020a7812 */ /* 0x000fe200078ec0ff */
[----:B------:R-:W-:Y:S01]  /*1850*/  IMAD R11, R8, -0x40, R9 ;  /* 0xffffffc0080b7824 */ /* 0x000fe200078e0209 */
[----:B------:R-:W-:Y:S01]  /*1860*/  LOP3.LUT R12, R13, R14, RZ, 0xfc, !PT ;  /* 0x0000000e0d0c7212 */ /* 0x000fe200078efcff */
[----:B------:R-:W-:Y:S01]  /*1870*/  IMAD R8, R19, UR10, RZ ;  /* 0x0000000a13087c24 */ /* 0x000fe2000f8e02ff */
[----:B----4-:R-:W-:Y:S01]  /*1880*/  ISETP.GE.AND P0, PT, R17, R18, PT ;  /* 0x000000121100720c */ /* 0x010fe20003f06270 */
[----:B------:R-:W-:Y:S01]  /*1890*/  USEL UR7, URZ, 0x1, !UP0 ;  /* 0x000000013f077887 */ /* 0x000fe2000c000000 */
[----:B------:R-:W-:Y:S01]  /*18a0*/  SHF.R.S32.HI R13, RZ, 0x1f, R12 ;  /* 0x0000001fff0d7819 */ /* 0x000fe2000001140c */
[C---:B------:R-:W-:Y:S01]  /*18b0*/  IMAD R15, R59.reuse, UR11, R8 ;  /* 0x0000000b3b0f7c24 */ /* 0x040fe2000f8e0208 */
[----:B------:R-:W-:Y:S01]  /*18c0*/  ISETP.GE.OR P0, PT, R14, UR12, P0 ;  /* 0x0000000c0e007c0c */ /* 0x000fe20008706670 */
[----:B------:R-:W-:Y:S01]  /*18d0*/  USHF.R.U32.HI UR8, URZ, 0x2, UR9 ;  /* 0x000000023f087899 */ /* 0x000fe20008011609 */
[----:B------:R-:W-:Y:S01]  /*18e0*/  IMAD R10, R10, -0x2, R18 ;  /* 0xfffffffe0a0a7824 */ /* 0x000fe200078e0212 */
[----:B------:R-:W-:Y:S01]  /*18f0*/  ULOP3.LUT UR4, UR4, UR7, URZ, 0x3c, !UPT ;  /* 0x0000000704047292 */ /* 0x000fe2000f8e3c3f */
[----:B------:R-:W-:Y:S01]  /*1900*/  IMAD.WIDE.U32 R8, R59, UR10, R12 ;  /* 0x0000000a3b087c25 */ /* 0x000fe2000f8e000c */
[----:B------:R-:W-:Y:S01]  /*1910*/  UIMAD UR5, UR8, -0xd, UR5 ;  /* 0xfffffff3080578a4 */ /* 0x000fe2000f8e0205 */
[----:B------:R-:W-:-:S02]  /*1920*/  WARPGROUP.DEPBAR.LE gsb0, 0x0 ;  /* 0x00008000000079c5 */ /* 0x000fc40000010000 */
[----:B------:R-:W-:Y:S01]  /*1930*/  IMAD.IADD R15, R9, 0x1, R15 ;  /* 0x00000001090f7824 */ /* 0x000fe200078e020f */
[----:B------:R-:W-:Y:S01]  /*1940*/  @UP1 ULOP3.LUT UR4, UR4, 0x1, UR8, 0x78, !UPT ;  /* 0x0000000104041892 */ /* 0x000fe2000f8e7808 */
[----:B------:R-:W-:Y:S01]  /*1950*/  IADD3 R9, -R14, UR12, R11 ;  /* 0x0000000c0e097c10 */ /* 0x000fe2000fffe10b */
[----:B------:R-:W-:Y:S02]  /*1960*/  IMAD.MOV.U32 R14, RZ, RZ, R8 ;  /* 0x000000ffff0e7224 */ /* 0x000fe400078e0008 */
[----:B------:R-:W-:Y:S02]  /*1970*/  IMAD.IADD R10, R10, 0x1, -R17 ;  /* 0x000000010a0a7824 */ /* 0x000fe400078e0a11 */
[----:B------:R-:W-:Y:S01]  /*1980*/  IMAD.MOV.U32 R8, RZ, RZ, -0x1 ;  /* 0xffffffffff087424 */ /* 0x000fe200078e00ff */
[----:B------:R-:W-:Y:S06]  /*1990*/  @P0 BRA `(.L_x_22) ;  /* 0x0000002400900947 */ /* 0x000fec0003800000 */
[----:B------:R-:W0:Y:S01]  /*19a0*/  LDC.64 R64, c[0x0][0x6c8] ;  /* 0x0001b200ff407b82 */ /* 0x000e220000000a00 */
[----:B---3-5:R-:W-:Y:S01]  /*19b0*/  FSETP.NEU.AND P1, PT, R7, RZ, PT ;  /* 0x000000ff0700720b */ /* 0x028fe20003f2d000 */
[----:B------:R-:W-:Y:S01]  /*19c0*/  IMAD.WIDE R16, R16, 0x40, RZ ;  /* 0x0000004010107825 */ /* 0x000fe200078e02ff */
[----:B------:R-:W-:Y:S01]  /*19d0*/  ISETP.GT.AND P0, PT, R10, RZ, PT ;  /* 0x000000ff0a00720c */ /* 0x000fe20003f04270 */
[----:B------:R-:W-:Y:S02]  /*19e0*/  BSSY B0, `(.L_x_22) ;  /* 0x000025f000007945 */ /* 0x000fe40003800000 */
[----:B------:R-:W-:Y:S01]  /*19f0*/  IMAD.SHL.U32 R11, R2, 0x2, RZ ;  /* 0x00000002020b7824 */ /* 0x000fe200078e00ff */
[----:B------:R-:W-:-:S04]  /*1a00*/  ISETP.GT.AND P5, PT, R9, RZ, P0 ;  /* 0x000000ff0900720c */ /* 0x000fc800007a4270 */
[----:B------:R-:W-:Y:S01]  /*1a10*/  LOP3.LUT R67, R16, 0x6, R11, 0xf8, !PT ;  /* 0x0000000610437812 */ /* 0x000fe200078ef80b */
[----:B0-----:R-:W-:-:S04]  /*1a20*/  IMAD R18, R17, R64, RZ ;  /* 0x0000004011127224 */ /* 0x001fc800078e02ff */
[----:B------:R-:W-:-:S04]  /*1a30*/  IMAD.WIDE.U32 R22, R67, R64, R14 ;  /* 0x0000004043167225 */ /* 0x000fc800078e000e */
[----:B------:R-:W-:-:S04]  /*1a40*/  IMAD R11, R67, R65, R18 ;  /* 0x00000041430b7224 */ /* 0x000fc800078e0212 */
[----:B------:R-:W-:Y:S01]  /*1a50*/  IMAD.IADD R69, R23, 0x1, R11 ;  /* 0x0000000117457824 */ /* 0x000fe200078e020b */
[----:B------:R-:W-:Y:S06]  /*1a60*/  @!P1 BRA `(.L_x_23) ;  /* 0x00000018009c9947 */ /* 0x000fec0003800000 */
[----:B------:R-:W-:Y:S01]  /*1a70*/  ULDC.64 UR8, c[0x0][0x6b8] ;  /* 0x0001ae0000087ab9 */ /* 0x000fe20000000a00 */
[----:B------:R-:W-:Y:S01]  /*1a80*/  ULDC.64 UR12, c[0x0][0x6b0] ;  /* 0x0001ac00000c7ab9 */ /* 0x000fe20000000a00 */
[----:B------:R-:W-:Y:S01]  /*1a90*/  IMAD R14, R19, UR8, RZ ;  /* 0x00000008130e7c24 */ /* 0x000fe2000f8e02ff */
[----:B------:R-:W-:Y:S01]  /*1aa0*/  ULDC.64 UR16, c[0x0][0x6a8] ;  /* 0x0001aa0000107ab9 */ /* 0x000fe20000000a00 */
[----:B------:R-:W-:Y:S01]  /*1ab0*/  IMAD R16, R17, UR12, RZ ;  /* 0x0000000c11107c24 */ /* 0x000fe2000f8e02ff */
[----:B------:R-:W0:Y:S01]  /*1ac0*/  LDC.64 R20, c[0x0][0x6b0] ;  /* 0x0001ac00ff147b82 */ /* 0x000e220000000a00 */
[----:B------:R-:W-:Y:S01]  /*1ad0*/  IMAD.WIDE.U32 R56, R59, UR8, R12 ;  /* 0x000000083b387c25 */ /* 0x000fe2000f8e000c */
[----:B------:R-:W-:-:S03]  /*1ae0*/  ULDC.64 UR10, c[0x0][0x6c0] ;  /* 0x0001b000000a7ab9 */ /* 0x000fc60000000a00 */
[----:B------:R-:W-:Y:S02]  /*1af0*/  IMAD R61, R59, UR9, R14 ;  /* 0x000000093b3d7c24 */ /* 0x000fe4000f8e020e */
[----:B------:R-:W-:Y:S02]  /*1b00*/  IMAD R63, R67, UR13, R16 ;  /* 0x0000000d433f7c24 */ /* 0x000fe4000f8e0210 */
[----:B------:R-:W-:Y:S02]  /*1b10*/  IMAD.IADD R17, R57, 0x1, R61 ;  /* 0x0000000139117824 */ /* 0x000fe400078e023d */
[----:B------:R-:W-:-:S04]  /*1b20*/  IMAD.MOV.U32 R16, RZ, RZ, R56 ;  /* 0x000000ffff107224 */ /* 0x000fc800078e0038 */
[----:B------:R-:W-:-:S04]  /*1b30*/  IMAD.WIDE.U32 R14, R67, UR12, R16 ;  /* 0x0000000c430e7c25 */ /* 0x000fc8000f8e0010 */
[----:B------:R-:W-:Y:S01]  /*1b40*/  IMAD.IADD R11, R15, 0x1, R63 ;  /* 0x000000010f0b7824 */ /* 0x000fe200078e023f */
[----:B------:R-:W-:-:S04]  /*1b50*/  LEA R18, P1, R14, UR16, 0x2 ;  /* 0x000000100e127c11 */ /* 0x000fc8000f8210ff */
[----:B------:R-:W-:-:S05]  /*1b60*/  LEA.HI.X R19, R14, UR17, R11, 0x2, P1 ;  /* 0x000000110e137c11 */ /* 0x000fca00088f140b */
[----:B------:R-:W3:Y:S01]  /*1b70*/  @P5 LDG.E.LTC128B R60, desc[UR14][R18.64] ;  /* 0x0000000e123c5981 */ /* 0x000ee2000c1e1920 */
[C---:B------:R-:W-:Y:S01]  /*1b80*/  LEA R14, P1, R22.reuse, UR10, 0x2 ;  /* 0x0000000a160e7c11 */ /* 0x040fe2000f8210ff */
[----:B0-----:R-:W-:Y:S01]  /*1b90*/  IMAD.WIDE.U32 R20, R67, UR12, R20 ;  /* 0x0000000c43147c25 */ /* 0x001fe2000f8e0014 */
[----:B------:R-:W-:Y:S01]  /*1ba0*/  BSSY B1, `(.L_x_24) ;  /* 0x0000014000017945 */ /* 0x000fe20003800000 */
[----:B------:R-:W-:Y:S02]  /*1bb0*/  ISETP.GT.AND P0, PT, R9, 0x8, P0 ;  /* 0x000000080900780c */ /* 0x000fe40000704270 */
[----:B------:R-:W-:Y:S01]  /*1bc0*/  LEA.HI.X R15, R22, UR11, R69, 0x2, P1 ;  /* 0x0000000b160f7c11 */ /* 0x000fe200088f1445 */
[----:B------:R-:W-:Y:S01]  /*1bd0*/  IMAD.WIDE.U32 R22, R67, UR12, R12 ;  /* 0x0000000c43167c25 */ /* 0x000fe2000f8e000c */
[----:B------:R-:W-:Y:S02]  /*1be0*/  ISETP.GT.AND P1, PT, R10, 0x1, PT ;  /* 0x000000010a00780c */ /* 0x000fe40003f24270 */
[-C--:B------:R-:W-:Y:S01]  /*1bf0*/  IADD3 R57, P2, R56, R20.reuse, RZ ;  /* 0x0000001438397210 */ /* 0x080fe20007f5e0ff */
[C---:B------:R-:W-:Y:S01]  /*1c00*/  IMAD.IADD R67, R63.reuse, 0x1, R21 ;  /* 0x000000013f437824 */ /* 0x040fe200078e0215 */
[----:B------:R-:W-:Y:S01]  /*1c10*/  IADD3 R56, P4, R12, R20, RZ ;  /* 0x000000140c387210 */ /* 0x000fe20007f9e0ff */
[----:B------:R-:W-:Y:S01]  /*1c20*/  IMAD.IADD R23, R63, 0x1, R23 ;  /* 0x000000013f177824 */ /* 0x000fe200078e0217 */
[----:B------:R-:W-:Y:S01]  /*1c30*/  LEA R20, P6, R64, R14, 0x2 ;  /* 0x0000000e40147211 */ /* 0x000fe200078c10ff */
[----:B------:R-:W-:-:S04]  /*1c40*/  IMAD.WIDE.U32 R22, R59, UR8, R22 ;  /* 0x000000083b167c25 */ /* 0x000fc8000f8e0016 */
[----:B---3--:R-:W-:-:S04]  /*1c50*/  FMUL R11, R60, R7 ;  /* 0x000000073c0b7220 */ /* 0x008fc80000400000 */
[----:B--2---:R-:W-:Y:S01]  /*1c60*/  FFMA R11, R24, R6, R11 ;  /* 0x00000006180b7223 */ /* 0x004fe2000000000b */
[----:B------:R-:W-:Y:S01]  /*1c70*/  IMAD.X R24, R67, 0x1, R17, P2 ;  /* 0x0000000143187824 */ /* 0x000fe200010e0611 */
[----:B------:R-:W-:-:S03]  /*1c80*/  LEA R16, P2, R57, UR16, 0x2 ;  /* 0x0000001039107c11 */ /* 0x000fc6000f8410ff */
[----:B------:R0:W-:Y:S01]  /*1c90*/  @P5 STG.E desc[UR14][R14.64], R11 ;  /* 0x0000000b0e005986 */ /* 0x0001e2000c10190e */
[----:B------:R-:W-:Y:S02]  /*1ca0*/  ISETP.GT.AND P5, PT, R9, RZ, P1 ;  /* 0x000000ff0900720c */ /* 0x000fe40000fa4270 */
[----:B------:R-:W-:-:S11]  /*1cb0*/  LEA.HI.X R17, R57, UR17, R24, 0x2, P2 ;  /* 0x0000001139117c11 */ /* 0x000fd600090f1418 */
[----:B0-----:R-:W-:Y:S05]  /*1cc0*/  @!P5 BRA `(.L_x_25) ;  /* 0x000000000004d947 */ /* 0x001fea0003800000 */
[----:B------:R0:W5:Y:S02]  /*1cd0*/  LDG.E.LTC128B R60, desc[UR14][R16.64] ;  /* 0x0000000e103c7981 */ /* 0x000164000c1e1920 */
.L_x_25:
[----:B------:R-:W-:Y:S05]  /*1ce0*/  BSYNC B1 ;  /* 0x0000000000017941 */ /* 0x000fea0003800000 */
.L_x_24:
[----:B-----5:R-:W-:Y:S01]  /*1cf0*/  FMUL R12, R60, R7 ;  /* 0x000000073c0c7220 */ /* 0x020fe20000400000 */
[----:B------:R-:W-:Y:S01]  /*1d00*/  IMAD.IADD R11, R61, 0x1, R23 ;  /* 0x000000013d0b7824 */ /* 0x000fe200078e0217 */
[----:B------:R-:W-:Y:S01]  /*1d10*/  LEA.HI.X R21, R64, R15, R65, 0x2, P6 ;  /* 0x0000000f40157211 */ /* 0x000fe200030f1441 */
[----:B------:R-:W-:Y:S01]  /*1d20*/  BSSY B1, `(.L_x_26) ;  /* 0x0000008000017945 */ /* 0x000fe20003800000 */
[----:B------:R-:W-:Y:S01]  /*1d30*/  FFMA R23, R25, R6, R12 ;  /* 0x0000000619177223 */ /* 0x000fe2000000000c */
[----:B------:R-:W-:Y:S01]  /*1d40*/  LEA R24, P2, R22, UR16, 0x2 ;  /* 0x0000001016187c11 */ /* 0x000fe2000f8410ff */
[----:B------:R-:W-:-:S03]  /*1d50*/  IMAD.X R57, R13, 0x1, R67, P4 ;  /* 0x000000010d397824 */ /* 0x000fc600020e0643 */
[----:B------:R1:W-:Y:S01]  /*1d60*/  @P5 STG.E desc[UR14][R20.64], R23 ;  /* 0x0000001714005986 */ /* 0x0003e2000c10190e */
[----:B------:R-:W-:Y:S01]  /*1d70*/  LEA.HI.X R25, R22, UR17, R11, 0x2, P2 ;  /* 0x0000001116197c11 */ /* 0x000fe200090f140b */
[----:B------:R-:W-:Y:S07]  /*1d80*/  @!P0 BRA `(.L_x_27) ;  /* 0x0000000000048947 */ /* 0x000fee0003800000 */
[----:B------:R2:W5:Y:S02]  /*1d90*/  LDG.E.LTC128B R60, desc[UR14][R24.64+0x20] ;  /* 0x0000200e183c7981 */ /* 0x000564000c1e1920 */
.L_x_27:
[----:B------:R-:W-:Y:S05]  /*1da0*/  BSYNC B1 ;  /* 0x0000000000017941 */ /* 0x000fea0003800000 */
.L_x_26:
[----:B-----5:R-:W-:Y:S01]  /*1db0*/  FMUL R11, R60, R7 ;  /* 0x000000073c0b7220 */ /* 0x020fe20000400000 */
[----:B------:R-:W-:Y:S01]  /*1dc0*/  IMAD.WIDE.U32 R12, R59, UR8, R56 ;  /* 0x000000083b0c7c25 */ /* 0x000fe2000f8e0038 */
[----:B------:R-:W-:Y:S01]  /*1dd0*/  ISETP.GT.AND P1, PT, R9, 0x8, P1 ;  /* 0x000000080900780c */ /* 0x000fe20000f24270 */
[----:B------:R-:W-:Y:S02]  /*1de0*/  USHF.L.U64.HI UR10, UR12, 0x5, UR13 ;  /* 0x000000050c0a7899 */ /* 0x000fe4000801020d */
[----:B--2---:R-:W-:Y:S01]  /*1df0*/  FFMA R25, R26, R6, R11 ;  /* 0x000000061a197223 */ /* 0x004fe2000000000b */
[----:B------:R-:W-:Y:S01]  /*1e00*/  IMAD.IADD R11, R61, 0x1, R13 ;  /* 0x000000013d0b7824 */ /* 0x000fe200078e020d */
[----:B------:R-:W-:Y:S01]  /*1e10*/  LEA R22, P5, R12, UR16, 0x2 ;  /* 0x000000100c167c11 */ /* 0x000fe2000f8a10ff */
[----:B------:R-:W-:Y:S01]  /*1e20*/  @P0 IMAD.MOV.U32 R13, RZ, RZ, R15 ;  /* 0x000000ffff0d0224 */ /* 0x000fe200078e000f */
[----:B------:R-:W-:Y:S01]  /*1e30*/  ISETP.GT.AND P2, PT, R10, 0x8, PT ;  /* 0x000000080a00780c */ /* 0x000fe20003f44270 */
[----:B------:R-:W-:Y:S01]  /*1e40*/  USHF.L.U32 UR9, UR12, 0x5, URZ ;  /* 0x000000050c097899 */ /* 0x000fe2000800063f */
[----:B-1----:R-:W-:Y:S01]  /*1e50*/  LEA.HI.X R23, R12, UR17, R11, 0x2, P5 ;  /* 0x000000110c177c11 */ /* 0x002fe2000a8f140b */
[----:B------:R-:W-:Y:S01]  /*1e60*/  @P0 IMAD.MOV.U32 R12, RZ, RZ, R14 ;  /* 0x000000ffff0c0224 */ /* 0x000fe200078e000e */
[----:B------:R-:W-:Y:S01]  /*1e70*/  BSSY B1, `(.L_x_28) ;  /* 0x0000005000017945 */ /* 0x000fe20003800000 */
[----:B------:R-:W-:-:S03]  /*1e80*/  ISETP.GT.AND P4, PT, R9, RZ, P2 ;  /* 0x000000ff0900720c */ /* 0x000fc60001784270 */
[----:B------:R1:W-:Y:S01]  /*1e90*/  @P0 STG.E desc[UR14][R12.64+0x20], R25 ;  /* 0x000020190c000986 */ /* 0x0003e2000c10190e */
[----:B------:R-:W-:Y:S09]  /*1ea0*/  @!P1 BRA `(.L_x_29) ;  /* 0x0000000000049947 */ /* 0x000ff20003800000 */
[----:B------:R2:W5:Y:S02]  /*1eb0*/  LDG.E.LTC128B R60, desc[UR14][R22.64+0x20] ;  /* 0x0000200e163c7981 */ /* 0x000564000c1e1920 */
.L_x_29:
[----:B------:R-:W-:Y:S05]  /*1ec0*/  BSYNC B1 ;  /* 0x0000000000017941 */ /* 0x000fea0003800000 */
.L_x_28:
[----:B-1---5:R-:W-:Y:S01]  /*1ed0*/  FMUL R12, R60, R7 ;  /* 0x000000073c0c7220 */ /* 0x022fe20000400000 */
[----:B--2---:R-:W-:-:S03]  /*1ee0*/  IADD3 R22, P0, R18, UR9, RZ ;  /* 0x0000000912167c10 */ /* 0x004fc6000ff1e0ff */
[----:B------:R-:W-:Y:S01]  /*1ef0*/  FFMA R57, R27, R6, R12 ;  /* 0x000000061b397223 */ /* 0x000fe2000000000c */
[----:B------:R-:W-:-:S04]  /*1f00*/  IADD3.X R23, R19, UR10, RZ, P0, !PT ;  /* 0x0000000a13177c10 */ /* 0x000fc800087fe4ff */
[----:B------:R1:W-:Y:S04]  /*1f10*/  @P1 STG.E desc[UR14][R20.64+0x20], R57 ;  /* 0x0000203914001986 */ /* 0x0003e8000c10190e */
[----:B------:R-:W2:Y:S01]  /*1f20*/  @P4 LDG.E.LTC128B R60, desc[UR14][R22.64] ;  /* 0x0000000e163c4981 */ /* 0x000ea2000c1e1920 */
[C---:B------:R-:W-:Y:S01]  /*1f30*/  IMAD.SHL.U32 R59, R64.reuse, 0x20, RZ ;  /* 0x00000020403b7824 */ /* 0x040fe200078e00ff */
[----:B------:R-:W-:Y:S01]  /*1f40*/  SHF.L.U64.HI R13, R64, 0x5, R65 ;  /* 0x00000005400d7819 */ /* 0x000fe20000010241 */
[----:B------:R-:W-:Y:S01]  /*1f50*/  BSSY B1, `(.L_x_30) ;  /* 0x000000c000017945 */ /* 0x000fe20003800000 */
[----:B------:R-:W-:Y:S02]  /*1f60*/  ISETP.GT.AND P0, PT, R10, 0x9, PT ;  /* 0x000000090a00780c */ /* 0x000fe40003f04270 */
[----:B------:R-:W-:-:S02]  /*1f70*/  IADD3 R24, P5, R59, R14, RZ ;  /* 0x0000000e3b187210 */ /* 0x000fc40007fbe0ff */
[----:B------:R-:W-:-:S03]  /*1f80*/  ISETP.GT.AND P1, PT, R9, RZ, P0 ;  /* 0x000000ff0900720c */ /* 0x000fc60000724270 */
[----:B------:R-:W-:Y:S01]  /*1f90*/  IMAD.X R25, R13, 0x1, R15, P5 ;  /* 0x000000010d197824 */ /* 0x000fe200028e060f */
[----:B------:R-:W-:-:S04]  /*1fa0*/  IADD3 R26, P5, R16, UR9, RZ ;  /* 0x00000009101a7c10 */ /* 0x000fc8000ffbe0ff */
[----:B------:R-:W-:Y:S01]  /*1fb0*/  IADD3.X R27, R17, UR10, RZ, P5, !PT ;  /* 0x0000000a111b7c10 */ /* 0x000fe2000affe4ff */
[----:B--2---:R-:W-:-:S04]  /*1fc0*/  FMUL R11, R60, R7 ;  /* 0x000000073c0b7220 */ /* 0x004fc80000400000 */
[----:B------:R-:W-:-:S05]  /*1fd0*/  FFMA R11, R28, R6, R11 ;  /* 0x000000061c0b7223 */ /* 0x000fca000000000b */
[----:B------:R1:W-:Y:S01]  /*1fe0*/  @P4 STG.E desc[UR14][R24.64], R11 ;  /* 0x0000000b18004986 */ /* 0x0003e2000c10190e */
[----:B------:R-:W-:Y:S05]  /*1ff0*/  @!P1 BRA `(.L_x_31) ;  /* 0x0000000000049947 */ /* 0x000fea0003800000 */
[----:B------:R2:W5:Y:S02]  /*2000*/  LDG.E.LTC128B R60, desc[UR14][R26.64] ;  /* 0x0000000e1a3c7981 */ /* 0x000564000c1e1920 */
.L_x_31:
[----:B------:R-:W-:Y:S05]  /*2010*/  BSYNC B1 ;  /* 0x0000000000017941 */ /* 0x000fea0003800000 */
.L_x_30:
[----:B------:R-:W-:Y:S01]  /*2020*/  UIADD3 UR7, UP0, UR9, 0x20, URZ ;  /* 0x0000002009077890 */ /* 0x000fe2000ff1e03f */
[----:B------:R-:W-:Y:S01]  /*2030*/  ISETP.GT.AND P2, PT, R9, 0x8, P2 ;  /* 0x000000080900780c */ /* 0x000fe20001744270 */
[----:B-----5:R-:W-:Y:S01]  /*2040*/  FMUL R12, R60, R7 ;  /* 0x000000073c0c7220 */ /* 0x020fe20000400000 */
[----:B------:R-:W-:Y:S01]  /*2050*/  IADD3 R56, P4, R59, R20, RZ ;  /* 0x000000143b387210 */ /* 0x000fe20007f9e0ff */
[----:B------:R-:W-:Y:S02]  /*2060*/  UIADD3.X UR8, URZ, UR10, URZ, UP0, !UPT ;  /* 0x0000000a3f087290 */ /* 0x000fe400087fe43f */
[----:B------:R-:W-:Y:S01]  /*2070*/  IADD3 R18, P5, R18, UR7, RZ ;  /* 0x0000000712127c10 */ /* 0x000fe2000ffbe0ff */
[----:B------:R-:W-:Y:S01]  /*2080*/  FFMA R61, R29, R6, R12 ;  /* 0x000000061d3d7223 */ /* 0x000fe2000000000c */
[----:B-1----:R-:W-:Y:S02]  /*2090*/  IMAD.X R57, R13, 0x1, R21, P4 ;  /* 0x000000010d397824 */ /* 0x002fe400020e0615 */
[----:B------:R-:W-:-:S03]  /*20a0*/  IADD3.X R19, R19, UR8, RZ, P5, !PT ;  /* 0x0000000813137c10 */ /* 0x000fc6000affe4ff */
[----:B------:R1:W-:Y:S04]  /*20b0*/  @P1 STG.E desc[UR14][R56.64], R61 ;  /* 0x0000003d38001986 */ /* 0x0003e8000c10190e */
[----:B------:R-:W3:Y:S01]  /*20c0*/  @P2 LDG.E.LTC128B R60, desc[UR14][R18.64] ;  /* 0x0000000e123c2981 */ /* 0x000ee2000c1e1920 */
[----:B------:R-:W-:Y:S01]  /*20d0*/  IADD3 R12, P1, R59, 0x20, RZ ;  /* 0x000000203b0c7810 */ /* 0x000fe20007f3e0ff */
[----:B------:R-:W-:Y:S01]  /*20e0*/  BSSY B1, `(.L_x_32) ;  /* 0x000000c000017945 */ /* 0x000fe20003800000 */
[----:B------:R-:W-:Y:S02]  /*20f0*/  ISETP.GT.AND P4, PT, R9, 0x8, P0 ;  /* 0x000000080900780c */ /* 0x000fe40000784270 */
[----:B------:R-:W-:Y:S01]  /*2100*/  IADD3 R14, P5, R12, R14, RZ ;  /* 0x0000000e0c0e7210 */ /* 0x000fe20007fbe0ff */
[----:B------:R-:W-:Y:S01]  /*2110*/  IMAD.X R11, RZ, RZ, R13, P1 ;  /* 0x000000ffff0b7224 */ /* 0x000fe200008e060d */
[----:B0-----:R-:W-:-:S03]  /*2120*/  IADD3 R16, P0, R16, UR7, RZ ;  /* 0x0000000710107c10 */ /* 0x001fc6000ff1e0ff */
[----:B------:R-:W-:Y:S01]  /*2130*/  IMAD.X R15, R11, 0x1, R15, P5 ;  /* 0x000000010b0f7824 */ /* 0x000fe200028e060f */
[----:B------:R-:W-:Y:S01]  /*2140*/  IADD3.X R17, R17, UR8, RZ, P0, !PT ;  /* 0x0000000811117c10 */ /* 0x000fe200087fe4ff */
[----:B---3--:R-:W-:-:S04]  /*2150*/  FMUL R29, R60, R7 ;  /* 0x000000073c1d7220 */ /* 0x008fc80000400000 */
[----:B------:R-:W-:-:S05]  /*2160*/  FFMA R29, R30, R6, R29 ;  /* 0x000000061e1d7223 */ /* 0x000fca000000001d */
[----:B------:R1:W-:Y:S01]  /*2170*/  @P2 STG.E desc[UR14][R14.64], R29 ;  /* 0x0000001d0e002986 */ /* 0x0003e2000c10190e */
[----:B------:R-:W-:Y:S05]  /*2180*/  @!P4 BRA `(.L_x_33) ;  /* 0x000000000004c947 */ /* 0x000fea0003800000 */
[----:B------:R0:W5:Y:S02]  /*2190*/  LDG.E.LTC128B R60, desc[UR14][R16.64] ;  /* 0x0000000e103c7981 */ /* 0x000164000c1e1920 */
.L_x_33:
[----:B------:R-:W-:Y:S05]  /*21a0*/  BSYNC B1 ;  /* 0x0000000000017941 */ /* 0x000fea0003800000 */
.L_x_32:
[----:B-1----:R-:W-:Y:S01]  /*21b0*/  IADD3 R14, P2, R12, R20, RZ ;  /* 0x000000140c0e7210 */ /* 0x002fe20007f5e0ff */
[----:B0----5:R-:W-:Y:S01]  /*21c0*/  FMUL R16, R60, R7 ;  /* 0x000000073c107220 */ /* 0x021fe20000400000 */
[C---:B------:R-:W-:Y:S01]  /*21d0*/  ISETP.GT.AND P1, PT, R10.reuse, 0x10, PT ;  /* 0x000000100a00780c */ /* 0x040fe20003f24270 */
[----:B------:R-:W-:Y:S01]  /*21e0*/  BSSY B1, `(.L_x_34) ;  /* 0x000000b000017945 */ /* 0x000fe20003800000 */
[----:B------:R-:W-:Y:S01]  /*21f0*/  ISETP.GT.AND P0, PT, R10, 0x11, PT ;  /* 0x000000110a00780c */ /* 0x000fe20003f04270 */
[----:B------:R-:W-:Y:S01]  /*2200*/  FFMA R31, R31, R6, R16 ;  /* 0x000000061f1f7223 */ /* 0x000fe20000000010 */
[----:B------:R-:W-:Y:S01]  /*2210*/  IMAD.X R15, R11, 0x1, R21, P2 ;  /* 0x000000010b0f7824 */ /* 0x000fe200010e0615 */
[----:B------:R-:W-:Y:S02]  /*2220*/  ISETP.GT.AND P5, PT, R9, RZ, P1 ;  /* 0x000000ff0900720c */ /* 0x000fe40000fa4270 */
[----:B------:R-:W-:Y:S02]  /*2230*/  IADD3 R16, P2, R22, UR9, RZ ;  /* 0x0000000916107c10 */ /* 0x000fe4000ff5e0ff */
[----:B------:R0:W-:Y:S01]  /*2240*/  @P4 STG.E desc[UR14][R14.64], R31 ;  /* 0x0000001f0e004986 */ /* 0x0001e2000c10190e */
[----:B------:R-:W-:-:S02]  /*2250*/  IADD3 R18, P6, R24, R59, RZ ;  /* 0x0000003b18127210 */ /* 0x000fc40007fde0ff */
[----:B------:R-:W-:-:S06]  /*2260*/  IADD3.X R17, R23, UR10, RZ, P2, !PT ;  /* 0x0000000a17117c10 */ /* 0x000fcc00097fe4ff */
[----:B------:R-:W-:Y:S05]  /*2270*/  @!P5 BRA `(.L_x_35) ;  /* 0x000000000004d947 */ /* 0x000fea0003800000 */
[----:B------:R1:W5:Y:S02]  /*2280*/  LDG.E.LTC128B R60, desc[UR14][R16.64] ;  /* 0x0000000e103c7981 */ /* 0x000364000c1e1920 */
.L_x_35:
[----:B------:R-:W-:Y:S05]  /*2290*/  BSYNC B1 ;  /* 0x0000000000017941 */ /* 0x000fea0003800000 */
.L_x_34:
[----:B0----5:R-:W-:Y:S01]  /*22a0*/  FMUL R15, R60, R7 ;  /* 0x000000073c0f7220 */ /* 0x021fe20000400000 */
[----:B------:R-:W-:Y:S01]  /*22b0*/  IMAD.X R19, R25, 0x1, R13, P6 ;  /* 0x0000000119137824 */ /* 0x000fe200030e060d */
[----:B------:R-:W-:Y:S01]  /*22c0*/  ISETP.GT.AND P2, PT, R9, RZ, P0 ;  /* 0x000000ff0900720c */ /* 0x000fe20000744270 */
[----:B------:R-:W-:Y:S01]  /*22d0*/  BSSY B1, `(.L_x_36) ;  /* 0x0000008000017945 */ /* 0x000fe20003800000 */
[----:B------:R-:W-:Y:S01]  /*22e0*/  FFMA R21, R32, R6, R15 ;  /* 0x0000000620157223 */ /* 0x000fe2000000000f */
[----:B------:R-:W-:Y:S02]  /*22f0*/  IADD3 R14, P6, R26, UR9, RZ ;  /* 0x000000091a0e7c10 */ /* 0x000fe4000ffde0ff */
[----:B------:R-:W-:Y:S02]  /*2300*/  IADD3 R20, P4, R56, R59, RZ ;  /* 0x0000003b38147210 */ /* 0x000fe40007f9e0ff */
[----:B------:R0:W-:Y:S01]  /*2310*/  @P5 STG.E desc[UR14][R18.64], R21 ;  /* 0x0000001512005986 */ /* 0x0001e2000c10190e */
[----:B------:R-:W-:-:S05]  /*2320*/  IADD3.X R15, R27, UR10, RZ, P6, !PT ;  /* 0x0000000a1b0f7c10 */ /* 0x000fca000b7fe4ff */
[----:B------:R-:W-:Y:S05]  /*2330*/  @!P2 BRA `(.L_x_37) ;  /* 0x000000000004a947 */ /* 0x000fea0003800000 */
[----:B------:R3:W5:Y:S02]  /*2340*/  LDG.E.LTC128B R60, desc[UR14][R14.64] ;  /* 0x0000000e0e3c7981 */ /* 0x000764000c1e1920 */
.L_x_37:
[----:B------:R-:W-:Y:S05]  /*2350*/  BSYNC B1 ;  /* 0x0000000000017941 */ /* 0x000fea0003800000 */
.L_x_36:
[----:B-----5:R-:W-:Y:S01]  /*2360*/  FMUL R28, R60, R7 ;  /* 0x000000073c1c7220 */ /* 0x020fe20000400000 */
[----:B0-----:R-:W-:Y:S01]  /*2370*/  IMAD.X R21, R57, 0x1, R13, P4 ;  /* 0x0000000139157824 */ /* 0x001fe200020e060d */
[----:B------:R-:W-:Y:S01]  /*2380*/  ISETP.GT.AND P1, PT, R9, 0x8, P1 ;  /* 0x000000080900780c */ /* 0x000fe20000f24270 */
        /* <DEDUP_REMOVED lines=8> */
.L_x_39:
[----:B------:R-:W-:Y:S05]  /*2410*/  BSYNC B1 ;  /* 0x0000000000017941 */ /* 0x000fea0003800000 */
.L_x_38:
[----:B----45:R-:W-:Y:S01]  /*2420*/  FMUL R23, R60, R7 ;  /* 0x000000073c177220 */ /* 0x030fe20000400000 */
[----:B------:R-:W-:Y:S01]  /*2430*/  IMAD.X R29, R11, 0x1, R25, P5 ;  /* 0x000000010b1d7824 */ /* 0x000fe200028e0619 */
[----:B------:R-:W-:Y:S01]  /*2440*/  ISETP.GT.AND P2, PT, R9, 0x8, P0 ;  /* 0x000000080900780c */ /* 0x000fe20000744270 */
[----:B------:R-:W-:Y:S01]  /*2450*/  BSSY B1, `(.L_x_40) ;  /* 0x0000007000017945 */ /* 0x000fe20003800000 */
[----:B------:R-:W-:Y:S01]  /*2460*/  FFMA R25, R34, R6, R23 ;  /* 0x0000000622197223 */ /* 0x000fe20000000017 */
[----:B------:R-:W-:-:S04]  /*2470*/  IADD3 R22, P0, R26, UR7, RZ ;  /* 0x000000071a167c10 */ /* 0x000fc8000ff1e0ff */
[----:B------:R4:W-:Y:S01]  /*2480*/  @P1 STG.E desc[UR14][R28.64], R25 ;  /* 0x000000191c001986 */ /* 0x0009e2000c10190e */
[----:B------:R-:W-:-:S05]  /*2490*/  IADD3.X R23, R27, UR8, RZ, P0, !PT ;  /* 0x000000081b177c10 */ /* 0x000fca00087fe4ff */
[----:B------:R-:W-:Y:S05]  /*24a0*/  @!P2 BRA `(.L_x_41) ;  /* 0x000000000004a947 */ /* 0x000fea0003800000 */
[----:B------:R0:W5:Y:S02]  /*24b0*/  LDG.E.LTC128B R60, desc[UR14][R22.64] ;  /* 0x0000000e163c7981 */ /* 0x000164000c1e1920 */
.L_x_41:
[----:B------:R-:W-:Y:S05]  /*24c0*/  BSYNC B1 ;  /* 0x0000000000017941 */ /* 0x000fea0003800000 */
.L_x_40:
[----:B0-----:R-:W-:Y:S01]  /*24d0*/  IADD3 R22, P5, R12, R56, RZ ;  /* 0x000000380c167210 */ /* 0x001fe20007fbe0ff */
[----:B-----5:R-:W-:Y:S01]  /*24e0*/  FMUL R24, R60, R7 ;  /* 0x000000073c187220 */ /* 0x020fe20000400000 */
        /* <DEDUP_REMOVED lines=8> */
[----:B--2---:R-:W-:-:S02]  /*2570*/  IADD3 R26, P5, R18, R59, RZ ;  /* 0x0000003b121a7210 */ /* 0x004fc40007fbe0ff */
[----:B----4-:R-:W-:-:S06]  /*2580*/  IADD3.X R25, R17, UR10, RZ, P6, !PT ;  /* 0x0000000a11197c10 */ /* 0x010fcc000b7fe4ff */
[----:B------:R-:W-:Y:S05]  /*2590*/  @!P4 BRA `(.L_x_43) ;  /* 0x000000000004c947 */ /* 0x000fea0003800000 */
[----:B------:R2:W5:Y:S02]  /*25a0*/  LDG.E.LTC128B R60, desc[UR14][R24.64] ;  /* 0x0000000e183c7981 */ /* 0x000564000c1e1920 */
.L_x_43:
[----:B------:R-:W-:Y:S05]  /*25b0*/  BSYNC B1 ;  /* 0x0000000000017941 */ /* 0x000fea0003800000 */
.L_x_42:
        /* <DEDUP_REMOVED lines=11> */
.L_x_45:
[----:B------:R-:W-:Y:S05]  /*2670*/  BSYNC B1 ;  /* 0x0000000000017941 */ /* 0x000fea0003800000 */
.L_x_44:
[----:B-----5:R-:W-:Y:S01]  /*2680*/  FMUL R30, R60, R7 ;  /* 0x000000073c1e7220 */ /* 0x020fe20000400000 */
[----:B0-----:R-:W-:Y:S01]  /*2690*/  IMAD.X R29, R21, 0x1, R13, P5 ;  /* 0x00000001151d7824 */ /* 0x001fe200028e060d */
[----:B------:R-:W-:Y:S01]  /*26a0*/  ISETP.GT.AND P1, PT, R9, 0x8, P1 ;  /* 0x000000080900780c */ /* 0x000fe20000f24270 */
[----:B------:R-:W-:Y:S01]  /*26b0*/  BSSY B1, `(.L_x_46) ;  /* 0x0000008000017945 */ /* 0x000fe20003800000 */
[----:B------:R-:W-:Y:S01]  /*26c0*/  FFMA R37, R37, R6, R30 ;  /* 0x0000000625257223 */ /* 0x000fe2000000001e */
[----:B-1----:R-:W-:Y:S02]  /*26d0*/  IADD3 R16, P4, R16, UR7, RZ ;  /* 0x0000000710107c10 */ /* 0x002fe4000ff9e0ff */
[----:B------:R-:W-:Y:S02]  /*26e0*/  IADD3 R30, P5, R18, R12, RZ ;  /* 0x0000000c121e7210 */ /* 0x000fe40007fbe0ff */
[----:B------:R0:W-:Y:S01]  /*26f0*/  @P2 STG.E desc[UR14][R28.64], R37 ;  /* 0x000000251c002986 */ /* 0x0001e2000c10190e */
[----:B------:R-:W-:-:S05]  /*2700*/  IADD3.X R17, R17, UR8, RZ, P4, !PT ;  /* 0x0000000811117c10 */ /* 0x000fca000a7fe4ff */
[----:B------:R-:W-:Y:S05]  /*2710*/  @!P1 BRA `(.L_x_47) ;  /* 0x0000000000049947 */ /* 0x000fea0003800000 */
[----:B------:R1:W5:Y:S02]  /*2720*/  LDG.E.LTC128B R60, desc[UR14][R16.64] ;  /* 0x0000000e103c7981 */ /* 0x000364000c1e1920 */
.L_x_47:
[----:B------:R-:W-:Y:S05]  /*2730*/  BSYNC B1 ;  /* 0x0000000000017941 */ /* 0x000fea0003800000 */
.L_x_46:
[----:B-1---5:R-:W-:Y:S01]  /*2740*/  FMUL R17, R60, R7 ;  /* 0x000000073c117220 */ /* 0x022fe20000400000 */
[----:B------:R-:W-:Y:S01]  /*2750*/  IMAD.X R31, R19, 0x1, R11, P5 ;  /* 0x00000001131f7824 */ /* 0x000fe200028e060b */
[----:B------:R-:W-:Y:S01]  /*2760*/  ISETP.GT.AND P2, PT, R9, 0x8, P0 ;  /* 0x000000080900780c */ /* 0x000fe20000744270 */
[----:B------:R-:W-:Y:S01]  /*2770*/  BSSY B1, `(.L_x_48) ;  /* 0x0000007000017945 */ /* 0x000fe20003800000 */
[----:B------:R-:W-:Y:S01]  /*2780*/  FFMA R17, R38, R6, R17 ;  /* 0x0000000626117223 */ /* 0x000fe20000000011 */
[----:B---3--:R-:W-:-:S04]  /*2790*/  IADD3 R14, P0, R14, UR7, RZ ;  /* 0x000000070e0e7c10 */ /* 0x008fc8000ff1e0ff */
[----:B------:R1:W-:Y:S01]  /*27a0*/  @P1 STG.E desc[UR14][R30.64], R17 ;  /* 0x000000111e001986 */ /* 0x0003e2000c10190e */
[----:B------:R-:W-:-:S05]  /*27b0*/  IADD3.X R15, R15, UR8, RZ, P0, !PT ;  /* 0x000000080f0f7c10 */ /* 0x000fca00087fe4ff */
[----:B------:R-:W-:Y:S05]  /*27c0*/  @!P2 BRA `(.L_x_49) ;  /* 0x000000000004a947 */ /* 0x000fea0003800000 */
[----:B------:R3:W5:Y:S02]  /*27d0*/  LDG.E.LTC128B R60, desc[UR14][R14.64] ;  /* 0x0000000e0e3c7981 */ /* 0x000764000c1e1920 */
.L_x_49:
[----:B------:R-:W-:Y:S05]  /*27e0*/  BSYNC B1 ;  /* 0x0000000000017941 */ /* 0x000fea0003800000 */
.L_x_48:
[----:B---3--:R-:W-:Y:S01]  /*27f0*/  IADD3 R14, P5, R20, R12, RZ ;  /* 0x0000000c140e7210 */ /* 0x008fe20007fbe0ff */
        /* <DEDUP_REMOVED lines=10> */
[----:B-1----:R-:W-:-:S06]  /*28a0*/  IADD3.X R17, R25, UR10, RZ, P6, !PT ;  /* 0x0000000a19117c10 */ /* 0x002fcc000b7fe4ff */
[----:B------:R-:W-:Y:S05]  /*28b0*/  @!P4 BRA `(.L_x_51) ;  /* 0x000000000004c947 */ /* 0x000fea0003800000 */
[----:B------:R1:W5:Y:S02]  /*28c0*/  LDG.E.LTC128B R60, desc[UR14][R16.64] ;  /* 0x0000000e103c7981 */ /* 0x000364000c1e1920 */
.L_x_51:
[----:B------:R-:W-:Y:S05]  /*28d0*/  BSYNC B1 ;  /* 0x0000000000017941 */ /* 0x000fea0003800000 */
.L_x_50:
[----:B---3-5:R-:W-:Y:S01]  /*28e0*/  FMUL R15, R60, R7 ;  /* 0x000000073c0f7220 */ /* 0x028fe20000400000 */
        /* <DEDUP_REMOVED lines=10> */
.L_x_53:
[----:B------:R-:W-:Y:S05]  /*2990*/  BSYNC B1 ;  /* 0x0000000000017941 */ /* 0x000fea0003800000 */
.L_x_52:
[----:B-----5:R-:W-:Y:S01]  /*29a0*/  FMUL R30, R60, R7 ;  /* 0x000000073c1e7220 */ /* 0x020fe20000400000 */
[----:B---3--:R-:W-:Y:S01]  /*29b0*/  IMAD.X R21, R29, 0x1, R13, P5 ;  /* 0x000000011d157824 */ /* 0x008fe200028e060d */
[----:B------:R-:W-:Y:S01]  /*29c0*/  ISETP.GT.AND P1, PT, R9, 0x8, P1 ;  /* 0x000000080900780c */ /* 0x000fe20000f24270 */
[----:B------:R-:W-:Y:S01]  /*29d0*/  BSSY B1, `(.L_x_54) ;  /* 0x0000008000017945 */ /* 0x000fe20003800000 */
[----:B------:R-:W-:Y:S01]  /*29e0*/  FFMA R41, R41, R6, R30 ;  /* 0x0000000629297223 */ /* 0x000fe2000000001e */
[----:B--2---:R-:W-:Y:S02]  /*29f0*/  IADD3 R24, P4, R24, UR7, RZ ;  /* 0x0000000718187c10 */ /* 0x004fe4000ff9e0ff */
[----:B------:R-:W-:Y:S02]  /*2a00*/  IADD3 R30, P5, R26, R12, RZ ;  /* 0x0000000c1a1e7210 */ /* 0x000fe40007fbe0ff */
[----:B------:R2:W-:Y:S01]  /*2a10*/  @P2 STG.E desc[UR14][R20.64], R41 ;  /* 0x0000002914002986 */ /* 0x0005e2000c10190e */
[----:B------:R-:W-:-:S05]  /*2a20*/  IADD3.X R25, R25, UR8, RZ, P4, !PT ;  /* 0x0000000819197c10 */ /* 0x000fca000a7fe4ff */
[----:B------:R-:W-:Y:S05]  /*2a30*/  @!P1 BRA `(.L_x_55) ;  /* 0x0000000000049947 */ /* 0x000fea0003800000 */
[----:B------:R3:W5:Y:S02]  /*2a40*/  LDG.E.LTC128B R60, desc[UR14][R24.64] ;  /* 0x0000000e183c7981 */ /* 0x000764000c1e1920 */
.L_x_55:
[----:B------:R-:W-:Y:S05]  /*2a50*/  BSYNC B1 ;  /* 0x0000000000017941 */ /* 0x000fea0003800000 */
.L_x_54:
[----:B---3-5:R-:W-:Y:S01]  /*2a60*/  FMUL R25, R60, R7 ;  /* 0x000000073c197220 */ /* 0x028fe20000400000 */
[----:B------:R-:W-:Y:S01]  /*2a70*/  IMAD.X R31, R27, 0x1, R11, P5 ;  /* 0x000000011b1f7824 */ /* 0x000fe200028e060b */
[----:B------:R-:W-:Y:S01]  /*2a80*/  ISETP.GT.AND P2, PT, R9, 0x8, P0 ;  /* 0x000000080900780c */ /* 0x000fe20000744270 */
[----:B------:R-:W-:Y:S01]  /*2a90*/  BSSY B1, `(.L_x_56) ;  /* 0x0000007000017945 */ /* 0x000fe20003800000 */
[----:B------:R-:W-:Y:S01]  /*2aa0*/  FFMA R25, R42, R6, R25 ;  /* 0x000000062a197223 */ /* 0x000fe20000000019 */
[----:B----4-:R-:W-:-:S04]  /*2ab0*/  IADD3 R22, P0, R22, UR7, RZ ;  /* 0x0000000716167c10 */ /* 0x010fc8000ff1e0ff */
[----:B------:R3:W-:Y:S01]  /*2ac0*/  @P1 STG.E desc[UR14][R30.64], R25 ;  /* 0x000000191e001986 */ /* 0x0007e2000c10190e */
[----:B------:R-:W-:-:S05]  /*2ad0*/  IADD3.X R23, R23, UR8, RZ, P0, !PT ;  /* 0x0000000817177c10 */ /* 0x000fca00087fe4ff */
[----:B------:R-:W-:Y:S05]  /*2ae0*/  @!P2 BRA `(.L_x_57) ;  /* 0x000000000004a947 */ /* 0x000fea0003800000 */
[----:B------:R4:W5:Y:S02]  /*2af0*/  LDG.E.LTC128B R60, desc[UR14][R22.64] ;  /* 0x0000000e163c7981 */ /* 0x000964000c1e1920 */
.L_x_57:
[----:B------:R-:W-:Y:S05]  /*2b00*/  BSYNC B1 ;  /* 0x0000000000017941 */ /* 0x000fea0003800000 */
.L_x_56:
[----:B----4-:R-:W-:Y:S01]  /*2b10*/  IADD3 R22, P5, R28, R12, RZ ;  /* 0x0000000c1c167210 */ /* 0x010fe20007fbe0ff */
        /* <DEDUP_REMOVED lines=10> */
[----:B---3--:R-:W-:-:S06]  /*2bc0*/  IADD3.X R25, R17, UR10, RZ, P6, !PT ;  /* 0x0000000a11197c10 */ /* 0x008fcc000b7fe4ff */
[----:B------:R-:W-:Y:S05]  /*2bd0*/  @!P4 BRA `(.L_x_59) ;  /* 0x000000000004c947 */ /* 0x000fea0003800000 */
[----:B------:R3:W5:Y:S02]  /*2be0*/  LDG.E.LTC128B R60, desc[UR14][R24.64] ;  /* 0x0000000e183c7981 */ /* 0x000764000c1e1920 */
.L_x_59:
[----:B------:R-:W-:Y:S05]  /*2bf0*/  BSYNC B1 ;  /* 0x0000000000017941 */ /* 0x000fea0003800000 */
.L_x_58:
[----:B----45:R-:W-:Y:S01]  /*2c00*/  FMUL R23, R60, R7 ;  /* 0x000000073c177220 */ /* 0x030fe20000400000 */
[----:B------:R-:W-:Y:S01]  /*2c10*/  IMAD.X R27, R19, 0x1, R13, P5 ;  /* 0x00000001131b7824 */ /* 0x000fe200028e060d */
[----:B------:R-:W-:Y:S01]  /*2c20*/  ISETP.GT.AND P2, PT, R9, RZ, P0 ;  /* 0x000000ff0900720c */ /* 0x000fe20000744270 */
[----:B------:R-:W-:Y:S01]  /*2c30*/  BSSY B1, `(.L_x_60) ;  /* 0x0000008000017945 */ /* 0x000fe20003800000 */
[----:B0-----:R-:W-:Y:S01]  /*2c40*/  FFMA R29, R44, R6, R23 ;  /* 0x000000062c1d7223 */ /* 0x001fe20000000017 */
[----:B------:R-:W-:Y:S02]  /*2c50*/  IADD3 R22, P6, R14, UR9, RZ ;  /* 0x000000090e167c10 */ /* 0x000fe4000ffde0ff */
[----:B------:R-:W-:Y:S02]  /*2c60*/  IADD3 R28, P5, R20, R59, RZ ;  /* 0x0000003b141c7210 */ /* 0x000fe40007fbe0ff */
[----:B------:R0:W-:Y:S01]  /*2c70*/  @P4 STG.E desc[UR14][R26.64], R29 ;  /* 0x0000001d1a004986 */ /* 0x0001e2000c10190e */
[----:B------:R-:W-:-:S05]  /*2c80*/  IADD3.X R23, R15, UR10, RZ, P6, !PT ;  /* 0x0000000a0f177c10 */ /* 0x000fca000b7fe4ff */
[----:B------:R-:W-:Y:S05]  /*2c90*/  @!P2 BRA `(.L_x_61) ;  /* 0x000000000004a947 */ /* 0x000fea0003800000 */
[----:B------:R4:W5:Y:S02]  /*2ca0*/  LDG.E.LTC128B R60, desc[UR14][R22.64] ;  /* 0x0000000e163c7981 */ /* 0x000964000c1e1920 */
.L_x_61:
[----:B------:R-:W-:Y:S05]  /*2cb0*/  BSYNC B1 ;  /* 0x0000000000017941 */ /* 0x000fea0003800000 */
.L_x_60:
        /* <DEDUP_REMOVED lines=11> */
.L_x_63:
[----:B------:R-:W-:Y:S05]  /*2d70*/  BSYNC B1 ;  /* 0x0000000000017941 */ /* 0x000fea0003800000 */
.L_x_62:
[----:B-1---5:R-:W-:Y:S01]  /*2d80*/  FMUL R17, R60, R7 ;  /* 0x000000073c117220 */ /* 0x022fe20000400000 */
        /* <DEDUP_REMOVED lines=9> */
.L_x_65:
[----:B------:R-:W-:Y:S05]  /*2e20*/  BSYNC B1 ;  /* 0x0000000000017941 */ /* 0x000fea0003800000 */
.L_x_64:
        /* <DEDUP_REMOVED lines=14> */
.L_x_67:
[----:B------:R-:W-:Y:S05]  /*2f10*/  BSYNC B1 ;  /* 0x0000000000017941 */ /* 0x000fea0003800000 */
.L_x_66:
[----:B0----5:R-:W-:Y:S01]  /*2f20*/  FMUL R15, R60, R7 ;  /* 0x000000073c0f7220 */ /* 0x021fe20000400000 */
[----:B------:R-:W-:Y:S01]  /*2f30*/  IMAD.X R19, R27, 0x1, R13, P6 ;  /* 0x000000011b137824 */ /* 0x000fe200030e060d */
[----:B------:R-:W-:Y:S01]  /*2f40*/  ISETP.GT.AND P2, PT, R9, RZ, P1 ;  /* 0x000000ff0900720c */ /* 0x000fe20000f44270 */
[----:B------:R-:W-:Y:S01]  /*2f50*/  BSSY B1, `(.L_x_68) ;  /* 0x0000007000017945 */ /* 0x000fe20003800000 */
[----:B------:R-:W-:Y:S01]  /*2f60*/  FFMA R15, R48, R6, R15 ;  /* 0x00000006300f7223 */ /* 0x000fe2000000000f */
[----:B------:R-:W-:-:S04]  /*2f70*/  IADD3 R32, P0, R22, UR9, RZ ;  /* 0x0000000916207c10 */ /* 0x000fc8000ff1e0ff */
[----:B------:R0:W-:Y:S01]  /*2f80*/  @P5 STG.E desc[UR14][R18.64], R15 ;  /* 0x0000000f12005986 */ /* 0x0001e2000c10190e */
[----:B------:R-:W-:-:S05]  /*2f90*/  IADD3.X R33, R23, UR10, RZ, P0, !PT ;  /* 0x0000000a17217c10 */ /* 0x000fca00087fe4ff */
[----:B------:R-:W-:Y:S05]  /*2fa0*/  @!P2 BRA `(.L_x_69) ;  /* 0x000000000004a947 */ /* 0x000fea0003800000 */
[----:B------:R0:W5:Y:S02]  /*2fb0*/  LDG.E.LTC128B R60, desc[UR14][R32.64] ;  /* 0x0000000e203c7981 */ /* 0x000164000c1e1920 */
.L_x_69:
[----:B------:R-:W-:Y:S05]  /*2fc0*/  BSYNC B1 ;  /* 0x0000000000017941 */ /* 0x000fea0003800000 */
.L_x_68:
[----:B------:R-:W-:Y:S01]  /*2fd0*/  IADD3 R14, P5, R28, R59, RZ ;  /* 0x0000003b1c0e7210 */ /* 0x000fe20007fbe0ff */
[----:B--2--5:R-:W-:Y:S01]  /*2fe0*/  FMUL R20, R60, R7 ;  /* 0x000000073c147220 */ /* 0x024fe20000400000 */
[----:B------:R-:W-:Y:S01]  /*2ff0*/  ISETP.GT.AND P4, PT, R9, 0x8, P4 ;  /* 0x000000080900780c */ /* 0x000fe20002784270 */
[----:B------:R-:W-:Y:S01]  /*3000*/  BSSY B1, `(.L_x_70) ;  /* 0x000000a000017945 */ /* 0x000fe20003800000 */
[----:B------:R-:W-:Y:S01]  /*3010*/  ISETP.GT.AND P0, PT, R10, 0x38, PT ;  /* 0x000000380a00780c */ /* 0x000fe20003f04270 */
[----:B------:R-:W-:Y:S01]  /*3020*/  FFMA R49, R49, R6, R20 ;  /* 0x0000000631317223 */ /* 0x000fe20000000014 */
[----:B0-----:R-:W-:Y:S01]  /*3030*/  IMAD.X R15, R29, 0x1, R13, P5 ;  /* 0x000000011d0f7824 */ /* 0x001fe200028e060d */
[----:B------:R-:W-:Y:S02]  /*3040*/  IADD3 R20, P6, R24, UR7, RZ ;  /* 0x0000000718147c10 */ /* 0x000fe4000ffde0ff */
[----:B------:R-:W-:Y:S02]  /*3050*/  IADD3 R30, P5, R26, R12, RZ ;  /* 0x0000000c1a1e7210 */ /* 0x000fe40007fbe0ff */
[----:B------:R0:W-:Y:S01]  /*3060*/  @P2 STG.E desc[UR14][R14.64], R49 ;  /* 0x000000310e002986 */ /* 0x0001e2000c10190e */
[----:B------:R-:W-:-:S03]  /*3070*/  IADD3.X R21, R25, UR8, RZ, P6, !PT ;  /* 0x0000000819157c10 */ /* 0x000fc6000b7fe4ff */
[----:B------:R-:W-:Y:S07]  /*3080*/  @!P4 BRA `(.L_x_71) ;  /* 0x000000000004c947 */ /* 0x000fee0003800000 */
[----:B------:R2:W5:Y:S02]  /*3090*/  LDG.E.LTC128B R60, desc[UR14][R20.64] ;  /* 0x0000000e143c7981 */ /* 0x000564000c1e1920 */
.L_x_71:
[----:B------:R-:W-:Y:S05]  /*30a0*/  BSYNC B1 ;  /* 0x0000000000017941 */ /* 0x000fea0003800000 */
.L_x_70:
[----:B--2--5:R-:W-:Y:S01]  /*30b0*/  FMUL R21, R60, R7 ;  /* 0x000000073c157220 */ /* 0x024fe20000400000 */
[----:B------:R-:W-:Y:S01]  /*30c0*/  IMAD.X R31, R27, 0x1, R11, P5 ;  /* 0x000000011b1f7824 */ /* 0x000fe200028e060b */
[----:B------:R-:W-:Y:S01]  /*30d0*/  ISETP.GT.AND P1, PT, R9, 0x8, P1 ;  /* 0x000000080900780c */ /* 0x000fe20000f24270 */
[----:B------:R-:W-:Y:S01]  /*30e0*/  BSSY B1, `(.L_x_72) ;  /* 0x0000008000017945 */ /* 0x000fe20003800000 */
[----:B---3--:R-:W-:Y:S01]  /*30f0*/  FFMA R25, R50, R6, R21 ;  /* 0x0000000632197223 */ /* 0x008fe20000000015 */
[----:B------:R-:W-:Y:S02]  /*3100*/  IADD3 R20, P5, R22, UR7, RZ ;  /* 0x0000000716147c10 */ /* 0x000fe4000ffbe0ff */
[----:B------:R-:W-:Y:S02]  /*3110*/  ISETP.GT.AND P2, PT, R10, 0x39, PT ;  /* 0x000000390a00780c */ /* 0x000fe40003f44270 */
[----:B------:R2:W-:Y:S01]  /*3120*/  @P4 STG.E desc[UR14][R30.64], R25 ;  /* 0x000000191e004986 */ /* 0x0005e2000c10190e */
[----:B------:R-:W-:-:S05]  /*3130*/  IADD3.X R21, R23, UR8, RZ, P5, !PT ;  /* 0x0000000817157c10 */ /* 0x000fca000affe4ff */
[----:B------:R-:W-:Y:S05]  /*3140*/  @!P1 BRA `(.L_x_73) ;  /* 0x0000000000049947 */ /* 0x000fea0003800000 */
[----:B------:R3:W5:Y:S02]  /*3150*/  LDG.E.LTC128B R60, desc[UR14][R20.64] ;  /* 0x0000000e143c7981 */ /* 0x000764000c1e1920 */
.L_x_73:
[----:B------:R-:W-:Y:S05]  /*3160*/  BSYNC B1 ;  /* 0x0000000000017941 */ /* 0x000fea0003800000 */
.L_x_72:
[----:B---3--:R-:W-:Y:S01]  /*3170*/  IADD3 R20, P6, R28, R12, RZ ;  /* 0x0000000c1c147210 */ /* 0x008fe20007fde0ff */
[----:B-----5:R-:W-:Y:S01]  /*3180*/  FMUL R10, R60, R7 ;  /* 0x000000073c0a7220 */ /* 0x020fe20000400000 */
[----:B------:R-:W-:Y:S01]  /*3190*/  ISETP.GT.AND P4, PT, R9, RZ, P0 ;  /* 0x000000ff0900720c */ /* 0x000fe20000784270 */
[----:B------:R-:W-:Y:S01]  /*31a0*/  BSSY B1, `(.L_x_74) ;  /* 0x0000009000017945 */ /* 0x000fe20003800000 */
[----:B----4-:R-:W-:Y:S01]  /*31b0*/  IADD3 R22, P5, R18, R59, RZ ;  /* 0x0000003b12167210 */ /* 0x010fe20007fbe0ff */
[----:B------:R-:W-:Y:S02]  /*31c0*/  IMAD.X R21, R29, 0x1, R11, P6 ;  /* 0x000000011d157824 */ /* 0x000fe400030e060b */
[----:B------:R-:W-:-:S05]  /*31d0*/  FFMA R51, R51, R6, R10 ;  /* 0x0000000633337223 */ /* 0x000fca000000000a */
[----:B------:R3:W-:Y:S03]  /*31e0*/  @P1 STG.E desc[UR14][R20.64], R51 ;  /* 0x0000003314001986 */ /* 0x0007e6000c10190e */
[----:B------:R-:W-:Y:S05]  /*31f0*/  @!P4 BRA `(.L_x_75) ;  /* 0x00000000000cc947 */ /* 0x000fea0003800000 */
[----:B---3--:R-:W-:-:S04]  /*3200*/  IADD3 R20, P1, R16, UR9, RZ ;  /* 0x0000000910147c10 */ /* 0x008fc8000ff3e0ff */
[----:B------:R-:W-:-:S05]  /*3210*/  IADD3.X R21, R17, UR10, RZ, P1, !PT ;  /* 0x0000000a11157c10 */ /* 0x000fca0008ffe4ff */
[----:B------:R4:W5:Y:S04]  /*3220*/  LDG.E.LTC128B R60, desc[UR14][R20.64] ;  /* 0x0000000e143c7981 */ /* 0x000968000c1e1920 */
.L_x_75:
[----:B------:R-:W-:Y:S05]  /*3230*/  BSYNC B1 ;  /* 0x0000000000017941 */ /* 0x000fea0003800000 */
.L_x_74:
[----:B---345:R-:W-:Y:S01]  /*3240*/  FMUL R21, R60, R7 ;  /* 0x000000073c157220 */ /* 0x038fe20000400000 */
[----:B------:R-:W-:Y:S01]  /*3250*/  IMAD.X R23, R19, 0x1, R13, P5 ;  /* 0x0000000113177824 */ /* 0x000fe200028e060d */
[----:B------:R-:W-:Y:S01]  /*3260*/  ISETP.GT.AND P1, PT, R9, RZ, P2 ;  /* 0x000000ff0900720c */ /* 0x000fe20001724270 */
[----:B------:R-:W-:Y:S01]  /*3270*/  BSSY B1, `(.L_x_76) ;  /* 0x0000008000017945 */ /* 0x000fe20003800000 */
[----:B--2---:R-:W-:Y:S01]  /*3280*/  FFMA R25, R52, R6, R21 ;  /* 0x0000000634197223 */ /* 0x004fe20000000015 */
[----:B------:R-:W-:Y:S02]  /*3290*/  IADD3 R20, P6, R32, UR9, RZ ;  /* 0x0000000920147c10 */ /* 0x000fe4000ffde0ff */
[----:B------:R-:W-:Y:S02]  /*32a0*/  IADD3 R24, P5, R14, R59, RZ ;  /* 0x0000003b0e187210 */ /* 0x000fe40007fbe0ff */
[----:B------:R2:W-:Y:S01]  /*32b0*/  @P4 STG.E desc[UR14][R22.64], R25 ;  /* 0x0000001916004986 */ /* 0x0005e2000c10190e */
[----:B------:R-:W-:-:S05]  /*32c0*/  IADD3.X R21, R33, UR10, RZ, P6, !PT ;  /* 0x0000000a21157c10 */ /* 0x000fca000b7fe4ff */
[----:B------:R-:W-:Y:S05]  /*32d0*/  @!P1 BRA `(.L_x_77) ;  /* 0x0000000000049947 */ /* 0x000fea0003800000 */
[----:B------:R3:W5:Y:S02]  /*32e0*/  LDG.E.LTC128B R60, desc[UR14][R20.64] ;  /* 0x0000000e143c7981 */ /* 0x000764000c1e1920 */
.L_x_77:
[----:B------:R-:W-:Y:S05]  /*32f0*/  BSYNC B1 ;  /* 0x0000000000017941 */ /* 0x000fea0003800000 */
.L_x_76:
[----:B-----5:R-:W-:Y:S01]  /*3300*/  FMUL R10, R60, R7 ;  /* 0x000000073c0a7220 */ /* 0x020fe20000400000 */
[----:B--2---:R-:W-:Y:S01]  /*3310*/  IMAD.X R25, R15, 0x1, R13, P5 ;  /* 0x000000010f197824 */ /* 0x004fe200028e060d */
[----:B------:R-:W-:Y:S01]  /*3320*/  ISETP.GT.AND P0, PT, R9, 0x8, P0 ;  /* 0x000000080900780c */ /* 0x000fe20000704270 */
[----:B------:R-:W-:Y:S01]  /*3330*/  BSSY B1, `(.L_x_78) ;  /* 0x0000008000017945 */ /* 0x000fe20003800000 */
[----:B------:R-:W-:Y:S01]  /*3340*/  FFMA R53, R53, R6, R10 ;  /* 0x0000000635357223 */ /* 0x000fe2000000000a */
[----:B-1----:R-:W-:Y:S02]  /*3350*/  IADD3 R16, P4, R16, UR7, RZ ;  /* 0x0000000710107c10 */ /* 0x002fe4000ff9e0ff */
[----:B---3--:R-:W-:Y:S02]  /*3360*/  IADD3 R20, P5, R18, R12, RZ ;  /* 0x0000000c12147210 */ /* 0x008fe40007fbe0ff */
[----:B------:R1:W-:Y:S01]  /*3370*/  @P1 STG.E desc[UR14][R24.64], R53 ;  /* 0x0000003518001986 */ /* 0x0003e2000c10190e */
[----:B------:R-:W-:-:S05]  /*3380*/  IADD3.X R17, R17, UR8, RZ, P4, !PT ;  /* 0x0000000811117c10 */ /* 0x000fca000a7fe4ff */
[----:B------:R-:W-:Y:S05]  /*3390*/  @!P0 BRA `(.L_x_79) ;  /* 0x0000000000048947 */ /* 0x000fea0003800000 */
[----:B------:R2:W5:Y:S02]  /*33a0*/  LDG.E.LTC128B R60, desc[UR14][R16.64] ;  /* 0x0000000e103c7981 */ /* 0x000564000c1e1920 */
.L_x_79:
[----:B------:R-:W-:Y:S05]  /*33b0*/  BSYNC B1 ;  /* 0x0000000000017941 */ /* 0x000fea0003800000 */
.L_x_78:
[----:B------:R-:W-:Y:S01]  /*33c0*/  ISETP.GT.AND P2, PT, R9, 0x8, P2 ;  /* 0x000000080900780c */ /* 0x000fe20001744270 */
[----:B-----5:R-:W-:Y:S01]  /*33d0*/  FMUL R13, R60, R7 ;  /* 0x000000073c0d7220 */ /* 0x020fe20000400000 */
[----:B------:R-:W-:Y:S01]  /*33e0*/  IMAD.X R21, R19, 0x1, R11, P5 ;  /* 0x0000000113157824 */ /* 0x000fe200028e060b */
[----:B------:R-:W-:Y:S02]  /*33f0*/  BSSY B1, `(.L_x_80) ;  /* 0x0000007000017945 */ /* 0x000fe40003800000 */
[----:B------:R-:W-:-:S05]  /*3400*/  FFMA R13, R54, R6, R13 ;  /* 0x00000006360d7223 */ /* 0x000fca000000000d */
[----:B------:R3:W-:Y:S01]  /*3410*/  @P0 STG.E desc[UR14][R20.64], R13 ;  /* 0x0000000d14000986 */ /* 0x0007e2000c10190e */
[----:B--2---:R-:W-:-:S04]  /*3420*/  IADD3 R16, P0, R32, UR7, RZ ;  /* 0x0000000720107c10 */ /* 0x004fc8000ff1e0ff */
[----:B------:R-:W-:Y:S01]  /*3430*/  IADD3.X R17, R33, UR8, RZ, P0, !PT ;  /* 0x0000000821117c10 */ /* 0x000fe200087fe4ff */
[----:B------:R-:W-:Y:S08]  /*3440*/  @!P2 BRA `(.L_x_81) ;  /* 0x000000000004a947 */ /* 0x000ff00003800000 */
[----:B------:R2:W5:Y:S02]  /*3450*/  LDG.E.LTC128B R60, desc[UR14][R16.64] ;  /* 0x0000000e103c7981 */ /* 0x000564000c1e1920 */
.L_x_81:
[----:B------:R-:W-:Y:S05]  /*3460*/  BSYNC B1 ;  /* 0x0000000000017941 */ /* 0x000fea0003800000 */
.L_x_80:
[----:B------:R-:W-:Y:S05]  /*3470*/  @!P2 BRA `(.L_x_82) ;  /* 0x0000000800d4a947 */ /* 0x000fea0003800000 */
[----:B------:R-:W-:Y:S01]  /*3480*/  IADD3 R12, P0, R14, R12, RZ ;  /* 0x0000000c0e0c7210 */ /* 0x000fe20007f1e0ff */
[----:B-----5:R-:W-:-:S04]  /*3490*/  FMUL R60, R60, R7 ;  /* 0x000000073c3c7220 */ /* 0x020fc80000400000 */
[----:B---3--:R-:W-:Y:S02]  /*34a0*/  IMAD.X R13, R15, 0x1, R11, P0 ;  /* 0x000000010f0d7824 */ /* 0x008fe400000e060b */
[----:B------:R-:W-:-:S05]  /*34b0*/  FFMA R55, R55, R6, R60 ;  /* 0x0000000637377223 */ /* 0x000fca000000003c */
[----:B------:R4:W-:Y:S01]  /*34c0*/  STG.E desc[UR14][R12.64], R55 ;  /* 0x000000370c007986 */ /* 0x0009e2000c10190e */
[----:B------:R-:W-:Y:S05]  /*34d0*/  BRA `(.L_x_82) ;  /* 0x0000000800bc7947 */ /* 0x000fea0003800000 */
.L_x_23:
[----:B------:R-:W-:Y:S01]  /*34e0*/  ULDC.64 UR8, c[0x0][0x6c0] ;  /* 0x0001b00000087ab9 */ /* 0x000fe20000000a00 */
[----:B------:R-:W-:Y:S01]  /*34f0*/  ISETP.GT.AND P2, PT, R10, 0x1, PT ;  /* 0x000000010a00780c */ /* 0x000fe20003f44270 */
[-C--:B--2---:R-:W-:Y:S01]  /*3500*/  FMUL R11, R24, R6.reuse ;  /* 0x00000006180b7220 */ /* 0x084fe20000400000 */
[----:B------:R-:W-:Y:S01]  /*3510*/  LEA R12, P1, R22, UR8, 0x2 ;  /* 0x00000008160c7c11 */ /* 0x000fe2000f8210ff */
[-C--:B------:R-:W-:Y:S01]  /*3520*/  FMUL R25, R25, R6.reuse ;  /* 0x0000000619197220 */ /* 0x080fe20000400000 */
[C---:B------:R-:W-:Y:S01]  /*3530*/  ISETP.GT.AND P4, PT, R9.reuse, RZ, P2 ;  /* 0x000000ff0900720c */ /* 0x040fe20001784270 */
[----:B------:R-:W-:Y:S01]  /*3540*/  IMAD.SHL.U32 R59, R64, 0x20, RZ ;  /* 0x00000020403b7824 */ /* 0x000fe200078e00ff */
[----:B------:R-:W-:Y:S01]  /*3550*/  LEA.HI.X R13, R22, UR9, R69, 0x2, P1 ;  /* 0x00000009160d7c11 */ /* 0x000fe200088f1445 */
[-C--:B------:R-:W-:Y:S01]  /*3560*/  FMUL R19, R26, R6.reuse ;  /* 0x000000061a137220 */ /* 0x080fe20000400000 */
[----:B------:R-:W-:Y:S01]  /*3570*/  ISETP.GT.AND P1, PT, R9, 0x8, P0 ;  /* 0x000000080900780c */ /* 0x000fe20000724270 */
[----:B------:R-:W-:Y:S01]  /*3580*/  FMUL R27, R27, R6 ;  /* 0x000000061b1b7220 */ /* 0x000fe20000400000 */
[----:B------:R-:W-:Y:S01]  /*3590*/  ISETP.GT.AND P0, PT, R10, 0x8, PT ;  /* 0x000000080a00780c */ /* 0x000fe20003f04270 */
[----:B------:R0:W-:Y:S01]  /*35a0*/  @P5 STG.E desc[UR14][R12.64], R11 ;  /* 0x0000000b0c005986 */ /* 0x0001e2000c10190e */
[C---:B------:R-:W-:Y:S01]  /*35b0*/  LEA R14, P5, R64.reuse, R12, 0x2 ;  /* 0x0000000c400e7211 */ /* 0x040fe200078a10ff */
[-C--:B------:R-:W-:Y:S01]  /*35c0*/  FMUL R29, R29, R6.reuse ;  /* 0x000000061d1d7220 */ /* 0x080fe20000400000 */
[----:B------:R-:W-:Y:S01]  /*35d0*/  ISETP.GT.AND P2, PT, R9, 0x8, P2 ;  /* 0x000000080900780c */ /* 0x000fe20001744270 */
[-C--:B------:R-:W-:Y:S01]  /*35e0*/  FMUL R31, R31, R6.reuse ;  /* 0x000000061f1f7220 */ /* 0x080fe20000400000 */
[C-C-:B------:R-:W-:Y:S01]  /*35f0*/  LEA.HI.X R15, R64.reuse, R13, R65.reuse, 0x2, P5 ;  /* 0x0000000d400f7211 */ /* 0x140fe200028f1441 */
[-C--:B------:R-:W-:Y:S01]  /*3600*/  FMUL R33, R33, R6.reuse ;  /* 0x0000000621217220 */ /* 0x080fe20000400000 */
[----:B------:R-:W-:Y:S01]  /*3610*/  SHF.L.U64.HI R57, R64, 0x5, R65 ;  /* 0x0000000540397819 */ /* 0x000fe20000010241 */
[----:B------:R-:W-:Y:S01]  /*3620*/  FMUL R35, R35, R6 ;  /* 0x0000000623237220 */ /* 0x000fe20000400000 */
[----:B------:R-:W-:Y:S01]  /*3630*/  ISETP.GT.AND P5, PT, R9, RZ, P0 ;  /* 0x000000ff0900720c */ /* 0x000fe200007a4270 */
[----:B------:R1:W-:Y:S01]  /*3640*/  @P4 STG.E desc[UR14][R14.64], R25 ;  /* 0x000000190e004986 */ /* 0x0003e2000c10190e */
[C---:B------:R-:W-:Y:S01]  /*3650*/  IADD3 R16, P4, R59.reuse, R12, RZ ;  /* 0x0000000c3b107210 */ /* 0x040fe20007f9e0ff */
[----:B0-----:R-:W-:Y:S01]  /*3660*/  FMUL R11, R28, R6 ;  /* 0x000000061c0b7220 */ /* 0x001fe20000400000 */
[----:B------:R-:W-:Y:S01]  /*3670*/  IADD3 R18, P6, R59, R14, RZ ;  /* 0x0000000e3b127210 */ /* 0x000fe20007fde0ff */
[----:B------:R0:W-:Y:S01]  /*3680*/  @P1 STG.E desc[UR14][R12.64+0x20], R19 ;  /* 0x000020130c001986 */ /* 0x0001e2000c10190e */
[----:B------:R-:W-:Y:S01]  /*3690*/  ISETP.GT.AND P1, PT, R10, 0x9, PT ;  /* 0x000000090a00780c */ /* 0x000fe20003f24270 */
[----:B------:R-:W-:Y:S01]  /*36a0*/  IMAD.X R17, R57, 0x1, R13, P4 ;  /* 0x0000000139117824 */ /* 0x000fe200020e060d */
[C---:B------:R-:W-:Y:S01]  /*36b0*/  ISETP.GT.AND P0, PT, R9.reuse, 0x8, P0 ;  /* 0x000000080900780c */ /* 0x040fe20000704270 */
[----:B------:R2:W-:Y:S01]  /*36c0*/  @P2 STG.E desc[UR14][R14.64+0x20], R27 ;  /* 0x0000201b0e002986 */ /* 0x0005e2000c10190e */
[----:B------:R-:W-:Y:S01]  /*36d0*/  ISETP.GT.AND P4, PT, R9, RZ, P1 ;  /* 0x000000ff0900720c */ /* 0x000fe20000f84270 */
[-C--:B------:R-:W-:Y:S01]  /*36e0*/  FMUL R37, R37, R6.reuse ;  /* 0x0000000625257220 */ /* 0x080fe20000400000 */
[----:B------:R-:W-:Y:S01]  /*36f0*/  IADD3 R61, P2, R59, 0x20, RZ ;  /* 0x000000203b3d7810 */ /* 0x000fe20007f5e0ff */
[----:B------:R3:W-:Y:S01]  /*3700*/  @P5 STG.E desc[UR14][R16.64], R11 ;  /* 0x0000000b10005986 */ /* 0x0007e2000c10190e */
[----:B------:R-:W-:Y:S01]  /*3710*/  ISETP.GT.AND P1, PT, R9, 0x8, P1 ;  /* 0x000000080900780c */ /* 0x000fe20000f24270 */
[-C--:B-1----:R-:W-:Y:S01]  /*3720*/  FMUL R25, R30, R6.reuse ;  /* 0x000000061e197220 */ /* 0x082fe20000400000 */
[----:B------:R-:W-:Y:S01]  /*3730*/  FMUL R39, R39, R6 ;  /* 0x0000000627277220 */ /* 0x000fe20000400000 */
[----:B0-----:R-:W-:Y:S01]  /*3740*/  IADD3 R12, P5, R61, R12, RZ ;  /* 0x0000000c3d0c7210 */ /* 0x001fe20007fbe0ff */
[----:B------:R-:W-:Y:S01]  /*3750*/  IMAD.X R19, R57, 0x1, R15, P6 ;  /* 0x0000000139137824 */ /* 0x000fe200030e060f */
[----:B------:R-:W-:Y:S01]  /*3760*/  IADD3 R20, P6, R59, R16, RZ ;  /* 0x000000103b147210 */ /* 0x000fe20007fde0ff */
[----:B------:R-:W-:Y:S01]  /*3770*/  IMAD.X R63, RZ, RZ, R57, P2 ;  /* 0x000000ffff3f7224 */ /* 0x000fe200010e0639 */
[----:B------:R-:W-:Y:S01]  /*3780*/  ISETP.GT.AND P2, PT, R10, 0x10, PT ;  /* 0x000000100a00780c */ /* 0x000fe20003f44270 */
[----:B------:R-:W-:Y:S01]  /*3790*/  FMUL R41, R41, R6 ;  /* 0x0000000629297220 */ /* 0x000fe20000400000 */
[----:B------:R-:W-:Y:S01]  /*37a0*/  @P4 STG.E desc[UR14][R18.64], R29 ;  /* 0x0000001d12004986 */ /* 0x000fe2000c10190e */
[----:B------:R-:W-:Y:S01]  /*37b0*/  IMAD.X R13, R63, 0x1, R13, P5 ;  /* 0x000000013f0d7824 */ /* 0x000fe200028e060d */
[----:B--2---:R-:W-:Y:S01]  /*37c0*/  IADD3 R14, P4, R61, R14, RZ ;  /* 0x0000000e3d0e7210 */ /* 0x004fe20007f9e0ff */
[----:B---3--:R-:W-:Y:S01]  /*37d0*/  FMUL R11, R32, R6 ;  /* 0x00000006200b7220 */ /* 0x008fe20000400000 */
[----:B------:R-:W-:Y:S01]  /*37e0*/  ISETP.GT.AND P5, PT, R9, RZ, P2 ;  /* 0x000000ff0900720c */ /* 0x000fe200017a4270 */
[----:B------:R-:W-:Y:S01]  /*37f0*/  IMAD.X R21, R57, 0x1, R17, P6 ;  /* 0x0000000139157824 */ /* 0x000fe200030e0611 */
[----:B------:R0:W-:Y:S01]  /*3800*/  @P0 STG.E desc[UR14][R12.64], R25 ;  /* 0x000000190c000986 */ /* 0x0001e2000c10190e */
[----:B------:R-:W-:Y:S01]  /*3810*/  ISETP.GT.AND P0, PT, R10, 0x11, PT ;  /* 0x000000110a00780c */ /* 0x000fe20003f04270 */
[----:B------:R-:W-:-:S02]  /*3820*/  IMAD.X R15, R63, 0x1, R15, P4 ;  /* 0x000000013f0f7824 */ /* 0x000fc400020e060f */
[-C--:B------:R-:W-:Y:S01]  /*3830*/  FMUL R43, R43, R6.reuse ;  /* 0x000000062b2b7220 */ /* 0x080fe20000400000 */
[-C--:B------:R-:W-:Y:S01]  /*3840*/  FMUL R45, R45, R6.reuse ;  /* 0x000000062d2d7220 */ /* 0x080fe20000400000 */
[----:B------:R-:W-:Y:S01]  /*3850*/  ISETP.GT.AND P4, PT, R9, RZ, P0 ;  /* 0x000000ff0900720c */ /* 0x000fe20000784270 */
[-C--:B------:R-:W-:Y:S01]  /*3860*/  FMUL R47, R47, R6.reuse ;  /* 0x000000062f2f7220 */ /* 0x080fe20000400000 */
[----:B------:R1:W-:Y:S01]  /*3870*/  @P1 STG.E desc[UR14][R14.64], R31 ;  /* 0x0000001f0e001986 */ /* 0x0003e2000c10190e */
[----:B------:R-:W-:Y:S01]  /*3880*/  ISETP.GT.AND P1, PT, R9, 0x8, P2 ;  /* 0x000000080900780c */ /* 0x000fe20001724270 */
[----:B------:R-:W-:Y:S01]  /*3890*/  FMUL R27, R48, R6 ;  /* 0x00000006301b7220 */ /* 0x000fe20000400000 */
[----:B------:R-:W-:Y:S01]  /*38a0*/  IADD3 R22, P2, R59, R18, RZ ;  /* 0x000000123b167210 */ /* 0x000fe20007f5e0ff */
[----:B------:R2:W-:Y:S01]  /*38b0*/  @P5 STG.E desc[UR14][R20.64], R11 ;  /* 0x0000000b14005986 */ /* 0x0005e2000c10190e */
[----:B0-----:R-:W-:Y:S01]  /*38c0*/  IADD3 R12, P5, R61, R16, RZ ;  /* 0x000000103d0c7210 */ /* 0x001fe20007fbe0ff */
[----:B------:R-:W-:Y:S01]  /*38d0*/  FMUL R25, R34, R6 ;  /* 0x0000000622197220 */ /* 0x000fe20000400000 */
[----:B------:R-:W-:Y:S01]  /*38e0*/  ISETP.GT.AND P0, PT, R9, 0x8, P0 ;  /* 0x000000080900780c */ /* 0x000fe20000704270 */
[----:B------:R-:W-:Y:S01]  /*38f0*/  IMAD.X R23, R57, 0x1, R19, P2 ;  /* 0x0000000139177824 */ /* 0x000fe200010e0613 */
[C---:B------:R-:W-:Y:S01]  /*3900*/  ISETP.GT.AND P2, PT, R10.reuse, 0x18, PT ;  /* 0x000000180a00780c */ /* 0x040fe20003f44270 */
[----:B------:R-:W-:Y:S01]  /*3910*/  IMAD.X R13, R63, 0x1, R17, P5 ;  /* 0x000000013f0d7824 */ /* 0x000fe200028e0611 */
[----:B------:R-:W-:Y:S01]  /*3920*/  IADD3 R16, P6, R59, R20, RZ ;  /* 0x000000143b107210 */ /* 0x000fe20007fde0ff */
[-C--:B------:R-:W-:Y:S01]  /*3930*/  FMUL R49, R49, R6.reuse ;  /* 0x0000000631317220 */ /* 0x080fe20000400000 */
[----:B------:R-:W-:Y:S01]  /*3940*/  @P4 STG.E desc[UR14][R22.64], R33 ;  /* 0x0000002116004986 */ /* 0x000fe2000c10190e */
[----:B------:R-:W-:Y:S01]  /*3950*/  ISETP.GT.AND P5, PT, R9, RZ, P2 ;  /* 0x000000ff0900720c */ /* 0x000fe200017a4270 */
[----:B------:R-:W-:Y:S01]  /*3960*/  FMUL R51, R51, R6 ;  /* 0x0000000633337220 */ /* 0x000fe20000400000 */
[----:B-1----:R-:W-:Y:S01]  /*3970*/  IADD3 R14, P4, R61, R18, RZ ;  /* 0x000000123d0e7210 */ /* 0x002fe20007f9e0ff */
[----:B------:R0:W-:Y:S01]  /*3980*/  @P1 STG.E desc[UR14][R12.64], R25 ;  /* 0x000000190c001986 */ /* 0x0001e2000c10190e */
[----:B------:R-:W-:Y:S01]  /*3990*/  ISETP.GT.AND P1, PT, R10, 0x19, PT ;  /* 0x000000190a00780c */ /* 0x000fe20003f24270 */
[-C--:B--2---:R-:W-:Y:S01]  /*39a0*/  FMUL R11, R36, R6.reuse ;  /* 0x00000006240b7220 */ /* 0x084fe20000400000 */
[----:B------:R-:W-:Y:S01]  /*39b0*/  IMAD.X R17, R57, 0x1, R21, P6 ;  /* 0x0000000139117824 */ /* 0x000fe200030e0615 */
[----:B------:R-:W-:Y:S01]  /*39c0*/  ISETP.GT.AND P2, PT, R9, 0x8, P2 ;  /* 0x000000080900780c */ /* 0x000fe20001744270 */
[----:B------:R-:W-:Y:S01]  /*39d0*/  IMAD.X R15, R63, 0x1, R19, P4 ;  /* 0x000000013f0f7824 */ /* 0x000fe200020e0613 */
[----:B------:R-:W-:Y:S01]  /*39e0*/  ISETP.GT.AND P4, PT, R9, RZ, P1 ;  /* 0x000000ff0900720c */ /* 0x000fe20000f84270 */
[-C--:B------:R-:W-:Y:S01]  /*39f0*/  FMUL R53, R53, R6.reuse ;  /* 0x0000000635357220 */ /* 0x080fe20000400000 */
[----:B------:R-:W-:Y:S01]  /*3a00*/  ISETP.GT.AND P1, PT, R9, 0x8, P1 ;  /* 0x000000080900780c */ /* 0x000fe20000f24270 */
[----:B------:R-:W-:Y:S01]  /*3a10*/  FMUL R55, R55, R6 ;  /* 0x0000000637377220 */ /* 0x000fe20000400000 */
[----:B------:R1:W-:Y:S01]  /*3a20*/  @P0 STG.E desc[UR14][R14.64], R35 ;  /* 0x000000230e000986 */ /* 0x0003e2000c10190e */
[----:B------:R-:W-:Y:S01]  /*3a30*/  IADD3 R18, P0, R59, R22, RZ ;  /* 0x000000163b127210 */ /* 0x000fe20007f1e0ff */
[----:B0-----:R-:W-:-:S02]  /*3a40*/  FMUL R25, R38, R6 ;  /* 0x0000000626197220 */ /* 0x001fc40000400000 */
[----:B------:R0:W-:Y:S01]  /*3a50*/  @P5 STG.E desc[UR14][R16.64], R11 ;  /* 0x0000000b10005986 */ /* 0x0001e2000c10190e */
[----:B------:R-:W-:Y:S01]  /*3a60*/  IADD3 R12, P5, R61, R20, RZ ;  /* 0x000000143d0c7210 */ /* 0x000fe20007fbe0ff */
[----:B------:R-:W-:Y:S01]  /*3a70*/  IMAD.X R19, R57, 0x1, R23, P0 ;  /* 0x0000000139137824 */ /* 0x000fe200000e0617 */
[C---:B------:R-:W-:Y:S02]  /*3a80*/  ISETP.GT.AND P0, PT, R10.reuse, 0x20, PT ;  /* 0x000000200a00780c */ /* 0x040fe40003f04270 */
[----:B------:R-:W-:Y:S01]  /*3a90*/  IADD3 R20, P6, R59, R16, RZ ;  /* 0x000000103b147210 */ /* 0x000fe20007fde0ff */
[----:B------:R-:W-:Y:S01]  /*3aa0*/  IMAD.X R13, R63, 0x1, R21, P5 ;  /* 0x000000013f0d7824 */ /* 0x000fe200028e0615 */
[----:B------:R-:W-:Y:S01]  /*3ab0*/  @P4 STG.E desc[UR14][R18.64], R37 ;  /* 0x0000002512004986 */ /* 0x000fe2000c10190e */
[----:B-1----:R-:W-:Y:S02]  /*3ac0*/  IADD3 R14, P5, R61, R22, RZ ;  /* 0x000000163d0e7210 */ /* 0x002fe40007fbe0ff */
[----:B------:R-:W-:Y:S01]  /*3ad0*/  ISETP.GT.AND P4, PT, R9, RZ, P0 ;  /* 0x000000ff0900720c */ /* 0x000fe20000784270 */
[----:B------:R1:W-:Y:S01]  /*3ae0*/  @P2 STG.E desc[UR14][R12.64], R25 ;  /* 0x000000190c002986 */ /* 0x0003e2000c10190e */
[----:B------:R-:W-:Y:S01]  /*3af0*/  ISETP.GT.AND P2, PT, R10, 0x21, PT ;  /* 0x000000210a00780c */ /* 0x000fe20003f44270 */
[----:B------:R-:W-:-:S02]  /*3b00*/  IMAD.X R15, R63, 0x1, R23, P5 ;  /* 0x000000013f0f7824 */ /* 0x000fc400028e0617 */
[----:B0-----:R-:W-:Y:S01]  /*3b10*/  FMUL R11, R40, R6 ;  /* 0x00000006280b7220 */ /* 0x001fe20000400000 */
[----:B------:R-:W-:Y:S01]  /*3b20*/  IMAD.X R21, R57, 0x1, R17, P6 ;  /* 0x0000000139157824 */ /* 0x000fe200030e0611 */
[----:B------:R-:W-:Y:S01]  /*3b30*/  ISETP.GT.AND P5, PT, R9, RZ, P2 ;  /* 0x000000ff0900720c */ /* 0x000fe200017a4270 */
[----:B------:R0:W-:Y:S01]  /*3b40*/  @P1 STG.E desc[UR14][R14.64], R39 ;  /* 0x000000270e001986 */ /* 0x0001e2000c10190e */
[----:B------:R-:W-:Y:S02]  /*3b50*/  IADD3 R22, P1, R59, R18, RZ ;  /* 0x000000123b167210 */ /* 0x000fe40007f3e0ff */
[----:B------:R-:W-:Y:S02]  /*3b60*/  ISETP.GT.AND P0, PT, R9, 0x8, P0 ;  /* 0x000000080900780c */ /* 0x000fe40000704270 */
[----:B------:R2:W-:Y:S01]  /*3b70*/  @P4 STG.E desc[UR14][R20.64], R11 ;  /* 0x0000000b14004986 */ /* 0x0005e2000c10190e */
[----:B-1----:R-:W-:Y:S01]  /*3b80*/  IADD3 R12, P4, R61, R16, RZ ;  /* 0x000000103d0c7210 */ /* 0x002fe20007f9e0ff */
[----:B------:R-:W-:Y:S01]  /*3b90*/  IMAD.X R23, R57, 0x1, R19, P1 ;  /* 0x0000000139177824 */ /* 0x000fe200008e0613 */
[----:B------:R-:W-:Y:S01]  /*3ba0*/  ISETP.GT.AND P2, PT, R9, 0x8, P2 ;  /* 0x000000080900780c */ /* 0x000fe20001744270 */
[----:B------:R-:W-:Y:S01]  /*3bb0*/  FMUL R25, R42, R6 ;  /* 0x000000062a197220 */ /* 0x000fe20000400000 */
[----:B------:R-:W-:Y:S01]  /*3bc0*/  ISETP.GT.AND P1, PT, R10, 0x28, PT ;  /* 0x000000280a00780c */ /* 0x000fe20003f24270 */
[----:B------:R-:W-:Y:S01]  /*3bd0*/  IMAD.X R13, R63, 0x1, R17, P4 ;  /* 0x000000013f0d7824 */ /* 0x000fe200020e0611 */
[----:B------:R-:W-:Y:S01]  /*3be0*/  @P5 STG.E desc[UR14][R22.64], R41 ;  /* 0x0000002916005986 */ /* 0x000fe2000c10190e */
[----:B0-----:R-:W-:-:S02]  /*3bf0*/  IADD3 R14, P5, R61, R18, RZ ;  /* 0x000000123d0e7210 */ /* 0x001fc40007fbe0ff */
[----:B------:R-:W-:Y:S01]  /*3c00*/  ISETP.GT.AND P4, PT, R9, RZ, P1 ;  /* 0x000000ff0900720c */ /* 0x000fe20000f84270 */
[----:B------:R0:W-:Y:S01]  /*3c10*/  @P0 STG.E desc[UR14][R12.64], R25 ;  /* 0x000000190c000986 */ /* 0x0001e2000c10190e */
[----:B------:R-:W-:Y:S01]  /*3c20*/  ISETP.GT.AND P0, PT, R10, 0x29, PT ;  /* 0x000000290a00780c */ /* 0x000fe20003f04270 */
[----:B------:R-:W-:Y:S01]  /*3c30*/  IMAD.X R15, R63, 0x1, R19, P5 ;  /* 0x000000013f0f7824 */ /* 0x000fe200028e0613 */
[----:B------:R-:W-:Y:S01]  /*3c40*/  IADD3 R16, P6, R59, R20, RZ ;  /* 0x000000143b107210 */ /* 0x000fe20007fde0ff */
[----:B--2---:R-:W-:Y:S01]  /*3c50*/  FMUL R11, R44, R6 ;  /* 0x000000062c0b7220 */ /* 0x004fe20000400000 */
[----:B------:R-:W-:Y:S02]  /*3c60*/  ISETP.GT.AND P5, PT, R9, RZ, P0 ;  /* 0x000000ff0900720c */ /* 0x000fe400007a4270 */
[----:B------:R1:W-:Y:S01]  /*3c70*/  @P2 STG.E desc[UR14][R14.64], R43 ;  /* 0x0000002b0e002986 */ /* 0x0003e2000c10190e */
[----:B------:R-:W-:Y:S01]  /*3c80*/  IMAD.X R17, R57, 0x1, R21, P6 ;  /* 0x0000000139117824 */ /* 0x000fe200030e0615 */
[----:B------:R-:W-:-:S02]  /*3c90*/  IADD3 R18, P2, R59, R22, RZ ;  /* 0x000000163b127210 */ /* 0x000fc40007f5e0ff */
[----:B------:R-:W-:Y:S01]  /*3ca0*/  ISETP.GT.AND P1, PT, R9, 0x8, P1 ;  /* 0x000000080900780c */ /* 0x000fe20000f24270 */
[----:B0-----:R-:W-:Y:S01]  /*3cb0*/  FMUL R25, R46, R6 ;  /* 0x000000062e197220 */ /* 0x001fe20000400000 */
[----:B------:R-:W-:Y:S01]  /*3cc0*/  @P4 STG.E desc[UR14][R16.64], R11 ;  /* 0x0000000b10004986 */ /* 0x000fe2000c10190e */
[----:B------:R-:W-:Y:S01]  /*3cd0*/  IADD3 R12, P4, R61, R20, RZ ;  /* 0x000000143d0c7210 */ /* 0x000fe20007f9e0ff */
[----:B------:R-:W-:Y:S01]  /*3ce0*/  IMAD.X R19, R57, 0x1, R23, P2 ;  /* 0x0000000139137824 */ /* 0x000fe200010e0617 */
[----:B------:R-:W-:Y:S02]  /*3cf0*/  ISETP.GT.AND P0, PT, R9, 0x8, P0 ;  /* 0x000000080900780c */ /* 0x000fe40000704270 */
[----:B------:R-:W-:Y:S01]  /*3d00*/  ISETP.GT.AND P2, PT, R10, 0x30, PT ;  /* 0x000000300a00780c */ /* 0x000fe20003f44270 */
[----:B------:R-:W-:Y:S01]  /*3d10*/  IMAD.X R13, R63, 0x1, R21, P4 ;  /* 0x000000013f0d7824 */ /* 0x000fe200020e0615 */
[----:B------:R-:W-:Y:S01]  /*3d20*/  @P5 STG.E desc[UR14][R18.64], R45 ;  /* 0x0000002d12005986 */ /* 0x000fe2000c10190e */
[----:B-1----:R-:W-:-:S02]  /*3d30*/  IADD3 R14, P5, R61, R22, RZ ;  /* 0x000000163d0e7210 */ /* 0x002fc40007fbe0ff */
[----:B------:R-:W-:Y:S01]  /*3d40*/  ISETP.GT.AND P4, PT, R9, RZ, P2 ;  /* 0x000000ff0900720c */ /* 0x000fe20001784270 */
[----:B------:R0:W-:Y:S01]  /*3d50*/  @P1 STG.E desc[UR14][R12.64], R25 ;  /* 0x000000190c001986 */ /* 0x0001e2000c10190e */
[----:B------:R-:W-:Y:S01]  /*3d60*/  IADD3 R20, P6, R59, R16, RZ ;  /* 0x000000103b147210 */ /* 0x000fe20007fde0ff */
[----:B------:R-:W-:Y:S01]  /*3d70*/  IMAD.X R15, R63, 0x1, R23, P5 ;  /* 0x000000013f0f7824 */ /* 0x000fe200028e0617 */
[----:B------:R-:W-:-:S03]  /*3d80*/  ISETP.GT.AND P1, PT, R10, 0x31, PT ;  /* 0x000000310a00780c */ /* 0x000fc60003f24270 */
[----:B------:R-:W-:Y:S01]  /*3d90*/  IMAD.X R21, R57, 0x1, R17, P6 ;  /* 0x0000000139157824 */ /* 0x000fe200030e0611 */
[C---:B------:R-:W-:Y:S01]  /*3da0*/  ISETP.GT.AND P5, PT, R9.reuse, RZ, P1 ;  /* 0x000000ff0900720c */ /* 0x040fe20000fa4270 */
[----:B------:R1:W-:Y:S01]  /*3db0*/  @P0 STG.E desc[UR14][R14.64], R47 ;  /* 0x0000002f0e000986 */ /* 0x0003e2000c10190e */
[----:B------:R-:W-:Y:S02]  /*3dc0*/  ISETP.GT.AND P6, PT, R9, 0x8, P2 ;  /* 0x000000080900780c */ /* 0x000fe400017c4270 */
        /* <DEDUP_REMOVED lines=8> */
[----:B------:R-:W-:-:S02]  /*3e50*/  ISETP.GT.AND P2, PT, R10, 0x39, PT ;  /* 0x000000390a00780c */ /* 0x000fc40003f44270 */
[----:B------:R-:W-:Y:S01]  /*3e60*/  IADD3 R10, P4, R61, R18, RZ ;  /* 0x000000123d0a7210 */ /* 0x000fe20007f9e0ff */
[----:B------:R-:W-:Y:S01]  /*3e70*/  @P5 STG.E desc[UR14][R22.64], R49 ;  /* 0x0000003116005986 */ /* 0x000fe2000c10190e */
[----:B-1----:R-:W-:-:S03]  /*3e80*/  IADD3 R14, P5, R59, R20, RZ ;  /* 0x000000143b0e7210 */ /* 0x002fc60007fbe0ff */
[----:B------:R-:W-:Y:S01]  /*3e90*/  IMAD.X R11, R63, 0x1, R19, P4 ;  /* 0x000000013f0b7824 */ /* 0x000fe200020e0613 */
[----:B------:R-:W-:Y:S01]  /*3ea0*/  IADD3 R18, P4, R61, R20, RZ ;  /* 0x000000143d127210 */ /* 0x000fe20007f9e0ff */
[----:B------:R0:W-:Y:S01]  /*3eb0*/  @P6 STG.E desc[UR14][R12.64], R25 ;  /* 0x000000190c006986 */ /* 0x0001e2000c10190e */
[--C-:B------:R-:W-:Y:S01]  /*3ec0*/  IMAD.X R15, R57, 0x1, R21.reuse, P5 ;  /* 0x00000001390f7824 */ /* 0x100fe200028e0615 */
[----:B------:R-:W-:Y:S02]  /*3ed0*/  ISETP.GT.AND P6, PT, R9, RZ, P0 ;  /* 0x000000ff0900720c */ /* 0x000fe400007c4270 */
[----:B------:R-:W-:Y:S01]  /*3ee0*/  IADD3 R16, P5, R59, R22, RZ ;  /* 0x000000163b107210 */ /* 0x000fe20007fbe0ff */
[----:B------:R-:W-:Y:S01]  /*3ef0*/  IMAD.X R19, R63, 0x1, R21, P4 ;  /* 0x000000013f137824 */ /* 0x000fe200020e0615 */
[C---:B------:R-:W-:Y:S01]  /*3f00*/  ISETP.GT.AND P4, PT, R9.reuse, RZ, P2 ;  /* 0x000000ff0900720c */ /* 0x040fe20001784270 */
[-C--:B--2---:R-:W-:Y:S01]  /*3f10*/  FMUL R21, R54, R6.reuse ;  /* 0x0000000636157220 */ /* 0x084fe20000400000 */
[----:B------:R-:W-:Y:S01]  /*3f20*/  ISETP.GT.AND P0, PT, R9, 0x8, P0 ;  /* 0x000000080900780c */ /* 0x000fe20000704270 */
[--C-:B------:R-:W-:Y:S01]  /*3f30*/  IMAD.X R17, R57, 0x1, R23.reuse, P5 ;  /* 0x0000000139117824 */ /* 0x100fe200028e0617 */
[----:B------:R-:W-:Y:S01]  /*3f40*/  ISETP.GT.AND P2, PT, R9, 0x8, P2 ;  /* 0x000000080900780c */ /* 0x000fe20001744270 */
[----:B------:R-:W-:Y:S01]  /*3f50*/  FMUL R9, R52, R6 ;  /* 0x0000000634097220 */ /* 0x000fe20000400000 */
[----:B0-----:R-:W-:Y:S01]  /*3f60*/  IADD3 R12, P5, R61, R22, RZ ;  /* 0x000000163d0c7210 */ /* 0x001fe20007fbe0ff */
[----:B------:R0:W-:Y:S04]  /*3f70*/  @P1 STG.E desc[UR14][R10.64], R51 ;  /* 0x000000330a001986 */ /* 0x0001e8000c10190e */
[----:B------:R-:W-:Y:S01]  /*3f80*/  IMAD.X R13, R63, 0x1, R23, P5 ;  /* 0x000000013f0d7824 */ /* 0x000fe200028e0617 */
[----:B------:R0:W-:Y:S04]  /*3f90*/  @P6 STG.E desc[UR14][R14.64], R9 ;  /* 0x000000090e006986 */ /* 0x0001e8000c10190e */
[----:B------:R0:W-:Y:S04]  /*3fa0*/  @P4 STG.E desc[UR14][R16.64], R53 ;  /* 0x0000003510004986 */ /* 0x0001e8000c10190e */
[----:B------:R0:W-:Y:S04]  /*3fb0*/  @P0 STG.E desc[UR14][R18.64], R21 ;  /* 0x0000001512000986 */ /* 0x0001e8000c10190e */
[----:B------:R0:W-:Y:S02]  /*3fc0*/  @P2 STG.E desc[UR14][R12.64], R55 ;  /* 0x000000370c002986 */ /* 0x0001e4000c10190e */
.L_x_82:
[----:B------:R-:W-:Y:S05]  /*3fd0*/  BSYNC B0 ;  /* 0x0000000000007941 */ /* 0x000fea0003800000 */
.L_x_22:
[----:B------:R-:W-:Y:S01]  /*3fe0*/  ULDC UR8, c[0x0][0xc] ;  /* 0x0000030000087ab9 */ /* 0x000fe20000000800 */
[----:B------:R-:W-:Y:S01]  /*3ff0*/  ULDC UR9, c[0x0][0x10] ;  /* 0x0000040000097ab9 */ /* 0x000fe20000000800 */
[----:B0-----:R-:W0:Y:S01]  /*4000*/  LDC R9, c[0x0][0x14] ;  /* 0x00000500ff097b82 */ /* 0x001e220000000800 */
[----:B------:R-:W-:Y:S01]  /*4010*/  UIMAD.WIDE.U32 UR8, UR8, UR9, URZ ;  /* 0x00000009080872a5 */ /* 0x000fe2000f8e003f */
[----:B------:R-:W-:Y:S02]  /*4020*/  IMAD.MOV.U32 R10, RZ, RZ, R0 ;  /* 0x000000ffff0a7224 */ /* 0x000fe400078e0000 */
[----:B------:R-:W-:Y:S02]  /*4030*/  IMAD.MOV.U32 R11, RZ, RZ, R5 ;  /* 0x000000ffff0b7224 */ /* 0x000fe400078e0005 */
[----:B--2---:R-:W-:Y:S02]  /*4040*/  IMAD.MOV.U32 R16, RZ, RZ, -0x1 ;  /* 0xffffffffff107424 */ /* 0x004fe400078e00ff */
[----:B------:R-:W-:-:S02]  /*4050*/  IMAD.MOV.U32 R59, RZ, RZ, -0x1 ;  /* 0xffffffffff3b7424 */ /* 0x000fc400078e00ff */
[----:B0-----:R-:W-:-:S04]  /*4060*/  IMAD.WIDE.U32 R10, R9, UR8, R10 ;  /* 0x00000008090a7c25 */ /* 0x001fc8000f8e000a */
[----:B------:R-:W-:Y:S01]  /*4070*/  IMAD R5, R9, UR9, RZ ;  /* 0x0000000909057c24 */ /* 0x000fe2000f8e02ff */
[----:B------:R-:W-:Y:S01]  /*4080*/  ULDC.64 UR8, c[0x0][0x750] ;  /* 0x0001d40000087ab9 */ /* 0x000fe20000000a00 */
[----:B------:R-:W-:Y:S01]  /*4090*/  PRMT R9, RZ, 0x7610, R9 ;  /* 0x00007610ff097816 */ /* 0x000fe20000000009 */
[----:B------:R-:W-:Y:S01]  /*40a0*/  IMAD.MOV.U32 R0, RZ, RZ, R10 ;  /* 0x000000ffff007224 */ /* 0x000fe200078e000a */
[----:B------:R-:W-:Y:S01]  /*40b0*/  ISETP.GE.U32.AND P0, PT, R10, UR8, PT ;  /* 0x000000080a007c0c */ /* 0x000fe2000bf06070 */
[----:B------:R-:W-:-:S05]  /*40c0*/  IMAD.IADD R5, R11, 0x1, R5 ;  /* 0x000000010b057824 */ /* 0x000fca00078e0205 */
[----:B------:R-:W-:-:S13]  /*40d0*/  ISETP.GE.U32.AND.EX P0, PT, R5, UR9, PT, P0 ;  /* 0x0000000905007c0c */ /* 0x000fda000bf06100 */
[----:B------:R-:W-:Y:S05]  /*40e0*/  @P0 BRA `(.L_x_83) ;  /* 0x0000000400680947 */ /* 0x000fea0003800000 */
[----:B---3--:R-:W0:Y:S01]  /*40f0*/  S2R R20, SR_CTAID.X ;  /* 0x0000000000147919 */ /* 0x008e220000002500 */
[----:B------:R-:W2:Y:S01]  /*4100*/  LDC.64 R14, c[0x0][0x728] ;  /* 0x0001ca00ff0e7b82 */ /* 0x000ea20000000a00 */
[----:B------:R-:W-:Y:S01]  /*4110*/  ULDC UR7, c[0x0][0x150] ;  /* 0x0000540000077ab9 */ /* 0x000fe20000000800 */
[----:B----4-:R-:W-:Y:S01]  /*4120*/  IMAD.MOV.U32 R12, RZ, RZ, R0 ;  /* 0x000000ffff0c7224 */ /* 0x010fe200078e0000 */
[----:B------:R-:W3:Y:S01]  /*4130*/  S2R R22, SR_CTAID.Y ;  /* 0x0000000000167919 */ /* 0x000ee20000002600 */
[----:B------:R-:W-:-:S04]  /*4140*/  IMAD.MOV.U32 R13, RZ, RZ, R5 ;  /* 0x000000ffff0d7224 */ /* 0x000fc800078e0005 */
[----:B------:R-:W4:Y:S08]  /*4150*/  LDC R23, c[0x0][0x144] ;  /* 0x00005100ff177b82 */ /* 0x000f300000000800 */
[----:B------:R-:W1:Y:S08]  /*4160*/  LDC R16, c[0x0][0x730] ;  /* 0x0001cc00ff107b82 */ /* 0x000e700000000800 */
[----:B------:R-:W1:Y:S01]  /*4170*/  LDC.64 R18, c[0x0][0x720] ;  /* 0x0001c800ff127b82 */ /* 0x000e620000000a00 */
[----:B--2---:R-:W-:-:S04]  /*4180*/  ISETP.NE.U32.AND P0, PT, R14, RZ, PT ;  /* 0x000000ff0e00720c */ /* 0x004fc80003f05070 */
[----:B------:R-:W-:Y:S02]  /*4190*/  ISETP.NE.AND.EX P0, PT, R15, RZ, PT, P0 ;  /* 0x000000ff0f00720c */ /* 0x000fe40003f05300 */
[----:B0-----:R-:W-:-:S05]  /*41a0*/  I2FP.F32.U32 R8, R20 ;  /* 0x0000001400087245 */ /* 0x001fca0000201000 */
[----:B------:R-:W-:-:S04]  /*41b0*/  FMUL R8, R8, UR7 ;  /* 0x0000000708087c20 */ /* 0x000fc80008400000 */
[----:B------:R0:W2:Y:S02]  /*41c0*/  F2I.U32.TRUNC.NTZ R21, R8 ;  /* 0x0000000800157305 */ /* 0x0000a4000020f000 */
[----:B---34-:R-:W-:Y:S05]  /*41d0*/  @!P0 BRA `(.L_x_84) ;  /* 0x0000000000288947 */ /* 0x018fea0003800000 */
[----:B------:R-:W3:Y:S02]  /*41e0*/  LDC R9, c[0x0][0x734] ;  /* 0x0001cd00ff097b82 */ /* 0x000ee40000000800 */
[----:B---3--:R-:W-:-:S05]  /*41f0*/  IADD3 R13, P0, R0, R9, RZ ;  /* 0x00000009000d7210 */ /* 0x008fca0007f1e0ff */
[----:B------:R-:W-:-:S04]  /*4200*/  IMAD.X R17, RZ, RZ, R5, P0 ;  /* 0x000000ffff117224 */ /* 0x000fc800000e0605 */
[----:B0-----:R-:W-:-:S04]  /*4210*/  IMAD.WIDE.U32 R8, R17, R14, RZ ;  /* 0x0000000e11087225 */ /* 0x001fc800078e00ff */
[----:B------:R-:W-:-:S04]  /*4220*/  IMAD.WIDE.U32 R10, P0, R13, R15, R8 ;  /* 0x0000000f0d0a7225 */ /* 0x000fc80007800008 */
[----:B------:R-:W-:-:S04]  /*4230*/  IMAD.WIDE.U32 R8, R13, R14, RZ ;  /* 0x0000000e0d087225 */ /* 0x000fc800078e00ff */
[----:B------:R-:W-:Y:S01]  /*4240*/  IMAD.X R13, RZ, RZ, RZ, P0 ;  /* 0x000000ffff0d7224 */ /* 0x000fe200000e06ff */
[----:B------:R-:W-:Y:S01]  /*4250*/  IADD3 RZ, P0, R9, R10, RZ ;  /* 0x0000000a09ff7210 */ /* 0x000fe20007f1e0ff */
[----:B------:R-:W-:-:S04]  /*4260*/  IMAD.MOV.U32 R12, RZ, RZ, R11 ;  /* 0x000000ffff0c7224 */ /* 0x000fc800078e000b */
[----:B------:R-:W-:-:S08]  /*4270*/  IMAD.WIDE.U32.X R12, R17, R15, R12, P0 ;  /* 0x0000000f110c7225 */ /* 0x000fd000000e040c */
.L_x_84:
[-CC-:B-1----:R-:W-:Y:S01]  /*4280*/  SHF.R.U64 R59, R12, R16.reuse, R13.reuse ;  /* 0x000000100c3b7219 */ /* 0x182fe2000000120d */
[----:B------:R-:W1:Y:S01]  /*4290*/  LDC.64 R28, c[0x0][0x740] ;  /* 0x0001d000ff1c7b82 */ /* 0x000e620000000a00 */
[----:B0-----:R-:W-:Y:S01]  /*42a0*/  SHF.R.U32.HI R8, RZ, R16, R13 ;  /* 0x00000010ff087219 */ /* 0x001fe2000001160d */
[----:B--2---:R-:W-:Y:S01]  /*42b0*/  IMAD.MOV R21, RZ, RZ, -R21 ;  /* 0x000000ffff157224 */ /* 0x004fe200078e0a15 */
[----:B------:R-:W-:Y:S01]  /*42c0*/  IADD3 R11, P0, RZ, -R59, RZ ;  /* 0x8000003bff0b7210 */ /* 0x000fe20007f1e0ff */
[----:B------:R-:W-:Y:S01]  /*42d0*/  ULDC UR7, c[0x0][0x154] ;  /* 0x0000550000077ab9 */ /* 0x000fe20000000800 */
[----:B------:R-:W-:Y:S02]  /*42e0*/  IMAD.MOV.U32 R13, RZ, RZ, 0x1 ;  /* 0x00000001ff0d7424 */ /* 0x000fe400078e00ff */
[----:B------:R-:W-:Y:S01]  /*42f0*/  IMAD R21, R23, R21, R20 ;  /* 0x0000001517157224 */ /* 0x000fe200078e0214 */
[----:B------:R-:W0:Y:S01]  /*4300*/  LDC R12, c[0x0][0x718] ;  /* 0x0001c600ff0c7b82 */ /* 0x000e220000000800 */
[----:B------:R-:W-:-:S02]  /*4310*/  IMAD.X R9, RZ, RZ, ~R8, P0 ;  /* 0x000000ffff097224 */ /* 0x000fc400000e0e08 */
[----:B------:R-:W-:Y:S02]  /*4320*/  IMAD.MOV.U32 R8, RZ, RZ, R0 ;  /* 0x000000ffff087224 */ /* 0x000fe400078e0000 */
[-C--:B------:R-:W-:Y:S02]  /*4330*/  IMAD R10, R9, R18.reuse, RZ ;  /* 0x00000012090a7224 */ /* 0x080fe400078e02ff */
[----:B------:R-:W-:Y:S01]  /*4340*/  IMAD.MOV.U32 R9, RZ, RZ, R5 ;  /* 0x000000ffff097224 */ /* 0x000fe200078e0005 */
[----:B------:R-:W2:Y:S01]  /*4350*/  LDC R24, c[0x0][0x708] ;  /* 0x0001c200ff187b82 */ /* 0x000ea20000000800 */
[----:B------:R-:W-:-:S04]  /*4360*/  IMAD.WIDE.U32 R8, R11, R18, R8 ;  /* 0x000000120b087225 */ /* 0x000fc800078e0008 */
[----:B------:R-:W-:-:S03]  /*4370*/  IMAD R11, R11, R19, R10 ;  /* 0x000000130b0b7224 */ /* 0x000fc600078e020a */
[----:B------:R-:W3:Y:S01]  /*4380*/  LDC R26, c[0x0][0x758] ;  /* 0x0001d600ff1a7b82 */ /* 0x000ee20000000800 */
[----:B------:R-:W-:Y:S01]  /*4390*/  I2FP.F32.U32 R10, R22 ;  /* 0x00000016000a7245 */ /* 0x000fe20000201000 */
[----:B------:R-:W-:Y:S01]  /*43a0*/  IMAD.IADD R9, R9, 0x1, R11 ;  /* 0x0000000109097824 */ /* 0x000fe200078e020b */
[----:B-1----:R-:W-:Y:S01]  /*43b0*/  ISETP.NE.U32.AND P0, PT, R28, RZ, PT ;  /* 0x000000ff1c00720c */ /* 0x002fe20003f05070 */
[----:B------:R-:W-:Y:S02]  /*43c0*/  IMAD.MOV.U32 R11, RZ, RZ, -0x1 ;  /* 0xffffffffff0b7424 */ /* 0x000fe400078e00ff */
[----:B------:R-:W-:Y:S02]  /*43d0*/  FMUL R10, R10, UR7 ;  /* 0x000000070a0a7c20 */ /* 0x000fe40008400000 */
[----:B------:R-:W1:Y:S01]  /*43e0*/  LDC R19, c[0x0][0x148] ;  /* 0x00005200ff137b82 */ /* 0x000e620000000800 */
[----:B0-----:R-:W-:Y:S01]  /*43f0*/  SHF.R.U64 R16, R8, R12, R9 ;  /* 0x0000000c08107219 */ /* 0x001fe20000001209 */
[----:B------:R0:W4:Y:S01]  /*4400*/  F2I.U32.TRUNC.NTZ R17, R10 ;  /* 0x0000000a00117305 */ /* 0x000122000020f000 */
[----:B------:R-:W-:-:S02]  /*4410*/  ISETP.NE.AND.EX P0, PT, R29, RZ, PT, P0 ;  /* 0x000000ff1d00720c */ /* 0x000fc40003f05300 */
[----:B------:R-:W-:-:S03]  /*4420*/  SHF.R.U32.HI R9, RZ, R12, R9 ;  /* 0x0000000cff097219 */ /* 0x000fc60000011609 */
[----:B------:R-:W0:Y:S01]  /*4430*/  LDC R20, c[0x0][0x700] ;  /* 0x0001c000ff147b82 */ /* 0x000e220000000800 */
[-CC-:B--2---:R-:W-:Y:S02]  /*4440*/  SHF.R.U64 R14, R16, R24.reuse, R9.reuse ;  /* 0x00000018100e7219 */ /* 0x184fe40000001209 */
[----:B------:R-:W-:-:S05]  /*4450*/  SHF.R.U32.HI R9, RZ, R24, R9 ;  /* 0x00000018ff097219 */ /* 0x000fca0000011609 */
[----:B------:R-:W2:Y:S01]  /*4460*/  LDC R25, c[0x0][0x748] ;  /* 0x0001d200ff197b82 */ /* 0x000ea20000000800 */
[-CC-:B---3--:R-:W-:Y:S02]  /*4470*/  SHF.R.U64 R18, R14, R26.reuse, R9.reuse ;  /* 0x0000001a0e127219 */ /* 0x188fe40000001209 */
[-C--:B------:R-:W-:Y:S02]  /*4480*/  SHF.L.U32 R11, R11, R26.reuse, RZ ;  /* 0x0000001a0b0b7219 */ /* 0x080fe400000006ff */
[-C--:B------:R-:W-:Y:S01]  /*4490*/  SHF.R.U32.HI R9, RZ, R26.reuse, R9 ;  /* 0x0000001aff097219 */ /* 0x080fe20000011609 */
[----:B------:R-:W-:Y:S01]  /*44a0*/  IMAD.MOV.U32 R8, RZ, RZ, R18 ;  /* 0x000000ffff087224 */ /* 0x000fe200078e0012 */
[----:B------:R-:W-:Y:S01]  /*44b0*/  SHF.L.U32 R26, R13, R26, RZ ;  /* 0x0000001a0d1a7219 */ /* 0x000fe200000006ff */
[----:B------:R-:W3:Y:S01]  /*44c0*/  LDC R27, c[0x0][0x738] ;  /* 0x0001ce00ff1b7b82 */ /* 0x000ee20000000800 */
[----:B------:R-:W-:-:S07]  /*44d0*/  LOP3.LUT R23, RZ, R11, RZ, 0x33, !PT ;  /* 0x0000000bff177212 */ /* 0x000fce00078e33ff */
[----:B------:R-:W0:Y:S01]  /*44e0*/  LDC R30, c[0x0][0x710] ;  /* 0x0001c400ff1e7b82 */ /* 0x000e220000000800 */
[----:B----4-:R-:W-:Y:S05]  /*44f0*/  @!P0 BRA `(.L_x_85) ;  /* 0x0000000000288947 */ /* 0x010fea0003800000 */
[----:B------:R-:W4:Y:S02]  /*4500*/  LDC R13, c[0x0][0x74c] ;  /* 0x0001d300ff0d7b82 */ /* 0x000f240000000800 */
[----:B----4-:R-:W-:-:S05]  /*4510*/  IADD3 R13, P0, R18, R13, RZ ;  /* 0x0000000d120d7210 */ /* 0x010fca0007f1e0ff */
[----:B------:R-:W-:-:S04]  /*4520*/  IMAD.X R15, RZ, RZ, R9, P0 ;  /* 0x000000ffff0f7224 */ /* 0x000fc800000e0609 */
[----:B------:R-:W-:-:S04]  /*4530*/  IMAD.WIDE.U32 R8, R15, R28, RZ ;  /* 0x0000001c0f087225 */ /* 0x000fc800078e00ff */
[----:B0-----:R-:W-:-:S04]  /*4540*/  IMAD.WIDE.U32 R10, P0, R13, R29, R8 ;  /* 0x0000001d0d0a7225 */ /* 0x001fc80007800008 */
[----:B------:R-:W-:-:S04]  /*4550*/  IMAD.WIDE.U32 R8, R13, R28, RZ ;  /* 0x0000001c0d087225 */ /* 0x000fc800078e00ff */
[----:B------:R-:W-:Y:S01]  /*4560*/  IMAD.X R13, RZ, RZ, RZ, P0 ;  /* 0x000000ffff0d7224 */ /* 0x000fe200000e06ff */
[----:B------:R-:W-:Y:S01]  /*4570*/  IADD3 RZ, P0, R9, R10, RZ ;  /* 0x0000000a09ff7210 */ /* 0x000fe20007f1e0ff */
[----:B------:R-:W-:-:S04]  /*4580*/  IMAD.MOV.U32 R12, RZ, RZ, R11 ;  /* 0x000000ffff0c7224 */ /* 0x000fc800078e000b */
[----:B------:R-:W-:-:S08]  /*4590*/  IMAD.WIDE.U32.X R8, R15, R29, R12, P0 ;  /* 0x0000001d0f087225 */ /* 0x000fd000000e040c */
.L_x_85:
[----:B--2---:R-:W-:Y:S01]  /*45a0*/  SHF.R.U64 R8, R8, R25, R9 ;  /* 0x0000001908087219 */ /* 0x004fe20000001209 */
[----:B0-----:R-:W-:Y:S01]  /*45b0*/  VIADD R13, R20, 0xffffffff ;  /* 0xffffffff140d7836 */ /* 0x001fe20000000000 */
[----:B------:R-:W-:Y:S01]  /*45c0*/  LOP3.LUT R11, R14, R23, RZ, 0xc0, !PT ;  /* 0x000000170e0b7212 */ /* 0x000fe200078ec0ff */
[----:B------:R-:W-:Y:S02]  /*45d0*/  IMAD.MOV R17, RZ, RZ, -R17 ;  /* 0x000000ffff117224 */ /* 0x000fe400078e0a11 */
[----:B------:R-:W-:Y:S01]  /*45e0*/  IMAD.MOV R9, RZ, RZ, -R8 ;  /* 0x000000ffff097224 */ /* 0x000fe200078e0a08 */
[----:B------:R-:W-:Y:S01]  /*45f0*/  LOP3.LUT R16, R16, R13, RZ, 0xc0, !PT ;  /* 0x0000000d10107212 */ /* 0x000fe200078ec0ff */
[----:B-1----:R-:W-:Y:S02]  /*4600*/  @P3 IMAD R21, R19, R17, R22 ;  /* 0x0000001113153224 */ /* 0x002fe400078e0216 */
[----:B------:R-:W-:Y:S02]  /*4610*/  IMAD R8, R26, R8, R11 ;  /* 0x000000081a087224 */ /* 0x000fe400078e020b */
[----:B---3--:R-:W-:-:S02]  /*4620*/  IMAD R9, R9, R27, R18 ;  /* 0x0000001b09097224 */ /* 0x008fc400078e0212 */
[----:B------:R-:W-:Y:S02]  /*4630*/  IMAD R8, R8, R30, R21 ;  /* 0x0000001e08087224 */ /* 0x000fe400078e0215 */
[----:B------:R-:W-:Y:S02]  /*4640*/  IMAD R11, R9, R20, R16 ;  /* 0x00000014090b7224 */ /* 0x000fe400078e0210 */
[----:B------:R-:W-:-:S03]  /*4650*/  IMAD.MOV.U32 R10, RZ, RZ, 0x1 ;  /* 0x00000001ff0a7424 */ /* 0x000fc600078e00ff */
[----:B------:R-:W-:Y:S02]  /*4660*/  SEL R16, R11, R8, !P3 ;  /* 0x000000080b107207 */ /* 0x000fe40005800000 */
[----:B------:R-:W-:Y:S02]  /*4670*/  PRMT R9, R10, 0x7610, R9 ;  /* 0x000076100a097816 */ /* 0x000fe40000000009 */
[----:B------:R-:W-:-:S07]  /*4680*/  SEL R8, R8, R11, !P3 ;  /* 0x0000000b08087207 */ /* 0x000fce0005800000 */
.L_x_83:
[----:B------:R-:W-:Y:S01]  /*4690*/  LOP3.LUT P0, RZ, R9, 0xff, RZ, 0xc0, !PT ;  /* 0x000000ff09ff7812 */ /* 0x000fe2000780c0ff */
[----:B------:R-:W-:-:S12]  /*46a0*/  IMAD.MOV.U32 R11, RZ, RZ, R8 ;  /* 0x000000ffff0b7224 */ /* 0x000fd800078e0008 */
[----:B------:R-:W-:Y:S05]  /*46b0*/  @P0 BRA `(.L_x_86) ;  /* 0xffffffc8007c0947 */ /* 0x000fea000383ffff */
[----:B------:R-:W-:Y:S05]  /*46c0*/  EXIT ;  /* 0x000000000000794d */ /* 0x000fea0003800000 */
.L_x_4:
[----:B0-----:R-:W-:Y:S01]  /*46d0*/  ULDC.64 UR4, c[0x0][0x750] ;  /* 0x0001d40000047ab9 */ /* 0x001fe20000000a00 */
        /* <DEDUP_REMOVED lines=25> */
.L_x_88:
[-CC-:B------:R-:W-:Y:S01]  /*4870*/  SHF.R.U64 R16, R14, R18.reuse, R15.reuse ;  /* 0x000000120e107219 */ /* 0x180fe2000000120f */
[----:B------:R-:W0:Y:S01]  /*4880*/  LDC R22, c[0x0][0x718] ;  /* 0x0001c600ff167b82 */ /* 0x000e220000000800 */
[----:B------:R-:W-:Y:S01]  /*4890*/  SHF.R.U32.HI R3, RZ, R18, R15 ;  /* 0x00000012ff037219 */ /* 0x000fe2000001160f */
[----:B------:R-:W-:Y:S01]  /*48a0*/  IMAD.MOV.U32 R10, RZ, RZ, R0 ;  /* 0x000000ffff0a7224 */ /* 0x000fe200078e0000 */
[----:B------:R-:W-:Y:S01]  /*48b0*/  IADD3 R9, P0, RZ, -R16, RZ ;  /* 0x80000010ff097210 */ /* 0x000fe20007f1e0ff */
[----:B------:R-:W-:Y:S01]  /*48c0*/  IMAD.MOV.U32 R11, RZ, RZ, R5 ;  /* 0x000000ffff0b7224 */ /* 0x000fe200078e0005 */
[----:B------:R-:W-:Y:S01]  /*48d0*/  I2FP.F32.U32 R12, R8 ;  /* 0x00000008000c7245 */ /* 0x000fe20000201000 */
[----:B------:R-:W-:Y:S02]  /*48e0*/  ULDC UR4, c[0x0][0x150] ;  /* 0x0000540000047ab9 */ /* 0x000fe40000000800 */
        /* <DEDUP_REMOVED lines=11> */
[----:B------:R-:W-:-:S03]  /*49a0*/  IMAD.MOV.U32 R11, RZ, RZ, 0x1 ;  /* 0x00000001ff0b7424 */ /* 0x000fc600078e00ff */
[-C--:B0-----:R-:W-:Y:S02]  /*49b0*/  SHF.R.U64 R14, R10, R22.reuse, R3 ;  /* 0x000000160a0e7219 */ /* 0x081fe40000001203 */
[----:B------:R-:W-:Y:S02]  /*49c0*/  I2FP.F32.U32 R10, R7 ;  /* 0x00000007000a7245 */ /* 0x000fe40000201000 */
[----:B------:R-:W0:Y:S01]  /*49d0*/  LDC R12, c[0x0][0x758] ;  /* 0x0001d600ff0c7b82 */ /* 0x000e220000000800 */
[----:B-1----:R-:W-:Y:S01]  /*49e0*/  ISETP.NE.U32.AND P0, PT, R26, RZ, PT ;  /* 0x000000ff1a00720c */ /* 0x002fe20003f05070 */
[----:B---3--:R-:W-:Y:S02]  /*49f0*/  IMAD.MOV R9, RZ, RZ, -R13 ;  /* 0x000000ffff097224 */ /* 0x008fe400078e0a0d */
[----:B------:R-:W-:Y:S01]  /*4a00*/  FMUL R10, R10, UR4 ;  /* 0x000000040a0a7c20 */ /* 0x000fe20008400000 */
[----:B------:R-:W-:Y:S02]  /*4a10*/  SHF.R.U32.HI R3, RZ, R22, R3 ;  /* 0x00000016ff037219 */ /* 0x000fe40000011603 */
[----:B------:R-:W-:Y:S01]  /*4a20*/  ISETP.NE.AND.EX P0, PT, R27, RZ, PT, P0 ;  /* 0x000000ff1b00720c */ /* 0x000fe20003f05300 */
[----:B------:R1:W3:Y:S01]  /*4a30*/  F2I.U32.TRUNC.NTZ R17, R10 ;  /* 0x0000000a00117305 */ /* 0x0002e2000020f000 */
[----:B------:R-:W1:Y:S01]  /*4a40*/  LDC R24, c[0x0][0x148] ;  /* 0x00005200ff187b82 */ /* 0x000e620000000800 */
[----:B--2---:R-:W-:-:S02]  /*4a50*/  IMAD R21, R15, R9, R8 ;  /* 0x000000090f157224 */ /* 0x004fc400078e0208 */
[----:B------:R-:W-:-:S05]  /*4a60*/  IMAD.MOV.U32 R9, RZ, RZ, -0x1 ;  /* 0xffffffffff097424 */ /* 0x000fca00078e00ff */
[----:B------:R-:W2:Y:S01]  /*4a70*/  LDC R19, c[0x0][0x700] ;  /* 0x0001c000ff137b82 */ /* 0x000ea20000000800 */
[-CC-:B----4-:R-:W-:Y:S02]  /*4a80*/  SHF.R.U64 R18, R14, R20.reuse, R3.reuse ;  /* 0x000000140e127219 */ /* 0x190fe40000001203 */
[----:B------:R-:W-:-:S05]  /*4a90*/  SHF.R.U32.HI R3, RZ, R20, R3 ;  /* 0x00000014ff037219 */ /* 0x000fca0000011603 */
[----:B------:R-:W4:Y:S01]  /*4aa0*/  LDC R23, c[0x0][0x748] ;  /* 0x0001d200ff177b82 */ /* 0x000f220000000800 */
[-C--:B0-----:R-:W-:Y:S02]  /*4ab0*/  SHF.L.U32 R8, R9, R12.reuse, RZ ;  /* 0x0000000c09087219 */ /* 0x081fe400000006ff */
[--C-:B------:R-:W-:Y:S02]  /*4ac0*/  SHF.R.U64 R20, R18, R12, R3.reuse ;  /* 0x0000000c12147219 */ /* 0x100fe40000001203 */
[----:B------:R-:W-:Y:S02]  /*4ad0*/  LOP3.LUT R29, RZ, R8, RZ, 0x33, !PT ;  /* 0x00000008ff1d7212 */ /* 0x000fe400078e33ff */
[-C--:B------:R-:W-:Y:S01]  /*4ae0*/  SHF.R.U32.HI R9, RZ, R12.reuse, R3 ;  /* 0x0000000cff097219 */ /* 0x080fe20000011603 */
[----:B------:R-:W0:Y:S01]  /*4af0*/  LDC R25, c[0x0][0x738] ;  /* 0x0001ce00ff197b82 */ /* 0x000e220000000800 */
[----:B------:R-:W-:Y:S01]  /*4b00*/  SHF.L.U32 R22, R11, R12, RZ ;  /* 0x0000000c0b167219 */ /* 0x000fe200000006ff */
[----:B------:R-:W-:-:S06]  /*4b10*/  IMAD.MOV.U32 R8, RZ, RZ, R20 ;  /* 0x000000ffff087224 */ /* 0x000fcc00078e0014 */
[----:B------:R-:W0:Y:S01]  /*4b20*/  LDC R28, c[0x0][0x710] ;  /* 0x0001c400ff1c7b82 */ /* 0x000e220000000800 */
[----:B-1-3--:R-:W-:Y:S05]  /*4b30*/  @!P0 BRA `(.L_x_89) ;  /* 0x0000000000288947 */ /* 0x00afea0003800000 */
[----:B------:R-:W1:Y:S02]  /*4b40*/  LDC R3, c[0x0][0x74c] ;  /* 0x0001d300ff037b82 */ /* 0x000e640000000800 */
[----:B-1----:R-:W-:-:S05]  /*4b50*/  IADD3 R3, P0, R20, R3, RZ ;  /* 0x0000000314037210 */ /* 0x002fca0007f1e0ff */
        /* <DEDUP_REMOVED lines=8> */
.L_x_89:
[----:B----4-:R-:W-:Y:S01]  /*4be0*/  SHF.R.U64 R8, R8, R23, R9 ;  /* 0x0000001708087219 */ /* 0x010fe20000001209 */
[----:B--2---:R-:W-:Y:S01]  /*4bf0*/  VIADD R11, R19, 0xffffffff ;  /* 0xffffffff130b7836 */ /* 0x004fe20000000000 */
[----:B------:R-:W-:Y:S01]  /*4c00*/  LOP3.LUT R3, R18, R29, RZ, 0xc0, !PT ;  /* 0x0000001d12037212 */ /* 0x000fe200078ec0ff */
[----:B------:R-:W-:Y:S02]  /*4c10*/  IMAD.MOV R17, RZ, RZ, -R17 ;  /* 0x000000ffff117224 */ /* 0x000fe400078e0a11 */
[----:B------:R-:W-:Y:S01]  /*4c20*/  IMAD.MOV R9, RZ, RZ, -R8 ;  /* 0x000000ffff097224 */ /* 0x000fe200078e0a08 */
[----:B------:R-:W-:Y:S01]  /*4c30*/  LOP3.LUT R10, R14, R11, RZ, 0xc0, !PT ;  /* 0x0000000b0e0a7212 */ /* 0x000fe200078ec0ff */
[----:B------:R-:W-:Y:S02]  /*4c40*/  IMAD R8, R22, R8, R3 ;  /* 0x0000000816087224 */ /* 0x000fe400078e0203 */
[----:B------:R-:W-:Y:S02]  /*4c50*/  @P3 IMAD R21, R24, R17, R7 ;  /* 0x0000001118153224 */ /* 0x000fe400078e0207 */
[----:B0-----:R-:W-:-:S02]  /*4c60*/  IMAD R3, R9, R25, R20 ;  /* 0x0000001909037224 */ /* 0x001fc400078e0214 */
[----:B------:R-:W-:Y:S02]  /*4c70*/  IMAD R14, R8, R28, R21 ;  /* 0x0000001c080e7224 */ /* 0x000fe400078e0215 */
[----:B------:R-:W-:Y:S02]  /*4c80*/  IMAD R3, R3, R19, R10 ;  /* 0x0000001303037224 */ /* 0x000fe400078e020a */
[----:B------:R-:W-:-:S03]  /*4c90*/  IMAD.MOV.U32 R7, RZ, RZ, 0x1 ;  /* 0x00000001ff077424 */ /* 0x000fc600078e00ff */
[----:B------:R-:W-:Y:S02]  /*4ca0*/  SEL R17, R3, R14, !P3 ;  /* 0x0000000e03117207 */ /* 0x000fe40005800000 */
[----:B------:R-:W-:Y:S01]  /*4cb0*/  SEL R14, R14, R3, !P3 ;  /* 0x000000030e0e7207 */ /* 0x000fe20005800000 */
[----:B------:R-:W-:Y:S01]  /*4cc0*/  IMAD.MOV.U32 R3, RZ, RZ, R16 ;  /* 0x000000ffff037224 */ /* 0x000fe200078e0010 */
[----:B------:R-:W-:-:S07]  /*4cd0*/  PRMT R10, R7, 0x7610, R10 ;  /* 0x00007610070a7816 */ /* 0x000fce000000000a */
.L_x_87:
[----:B------:R-:W-:-:S08]  /*4ce0*/  NOP ;  /* 0x0000000000007918 */ /* 0x000fd00000000000 */
[----:B------:R-:W0:-:S00]  /*4cf0*/  USETMAXREG.DEALLOC.CTAPOOL 0x28 ;  /* 0x00000028000079c8 */ /* 0x000e0000080e0500 */
[----:B0-----:R-:W-:-:S13]  /*4d00*/  ISETP.NE.AND P0, PT, R6, RZ, PT ;  /* 0x000000ff0600720c */ /* 0x001fda0003f05270 */
[----:B------:R-:W-:Y:S05]  /*4d10*/  @P0 EXIT ;  /* 0x000000000000094d */ /* 0x000fea0003800000 */
[----:B------:R-:W-:Y:S01]  /*4d20*/  LOP3.LUT P0, RZ, R10, 0xff, RZ, 0xc0, !PT ;  /* 0x000000ff0aff7812 */ /* 0x000fe2000780c0ff */
[----:B------:R-:W-:Y:S02]  /*4d30*/  IMAD.MOV.U32 R10, RZ, RZ, 0x1 ;  /* 0x00000001ff0a7424 */ /* 0x000fe400078e00ff */
[----:B------:R-:W-:-:S10]  /*4d40*/  IMAD.MOV.U32 R13, RZ, RZ, RZ ;  /* 0x000000ffff0d7224 */ /* 0x000fd400078e00ff */
[----:B------:R-:W-:Y:S05]  /*4d50*/  @!P0 BRA `(.L_x_90) ;  /* 0x0000000c00648947 */ /* 0x000fea0003800000 */
[----:B------:R-:W0:Y:S01]  /*4d60*/  LDC R6, c[0x0][0x28c] ;  /* 0x0000a300ff067b82 */ /* 0x000e220000000800 */
[----:B------:R-:W-:Y:S01]  /*4d70*/  ULDC UR5, c[0x0][0x758] ;  /* 0x0001d60000057ab9 */ /* 0x000fe20000000800 */
[----:B------:R-:W-:Y:S01]  /*4d80*/  UMOV UR7, 0xffffffff ;  /* 0xffffffff00077882 */ /* 0x000fe20000000000 */
[----:B------:R-:W-:Y:S01]  /*4d90*/  ULDC UR6, c[0x0][0xc] ;  /* 0x0000030000067ab9 */ /* 0x000fe20000000800 */
[----:B------:R-:W-:Y:S01]  /*4da0*/  USHF.L.U32 UR9, UR7, UR5, URZ ;  /* 0x0000000507097299 */ /* 0x000fe2000800063f */
[C---:B------:R-:W-:Y:S01]  /*4db0*/  LOP3.LUT P2, RZ, R2.reuse, 0x7f, RZ, 0xc0, !PT ;  /* 0x0000007f02ff7812 */ /* 0x040fe2000784c0ff */
[----:B------:R-:W-:Y:S01]  /*4dc0*/  UMOV UR8, 0x1 ;  /* 0x0000000100087882 */ /* 0x000fe20000000000 */
[----:B------:R-:W-:Y:S01]  /*4dd0*/  ULDC UR7, c[0x0][0x10] ;  /* 0x0000040000077ab9 */ /* 0x000fe20000000800 */
[----:B------:R-:W-:Y:S01]  /*4de0*/  LOP3.LUT P0, RZ, R2, 0x1f, RZ, 0xc0, !PT ;  /* 0x0000001f02ff7812 */ /* 0x000fe2000780c0ff */
[----:B------:R-:W-:Y:S01]  /*4df0*/  UIMAD.WIDE.U32 UR6, UR6, UR7, URZ ;  /* 0x00000007060672a5 */ /* 0x000fe2000f8e003f */
[----:B------:R-:W-:Y:S01]  /*4e00*/  BSSY B0, `(.L_x_90) ;  /* 0x00000ce000007945 */ /* 0x000fe20003800000 */
[----:B------:R-:W-:Y:S01]  /*4e10*/  USHF.L.U32 UR5, UR8, UR5, URZ ;  /* 0x0000000508057299 */ /* 0x000fe2000800063f */
[----:B------:R-:W-:Y:S01]  /*4e20*/  IMAD.MOV.U32 R15, RZ, RZ, 0x1 ;  /* 0x00000001ff0f7424 */ /* 0x000fe200078e00ff */
[----:B------:R-:W-:Y:S01]  /*4e30*/  LOP3.LUT R16, R4, 0x2, RZ, 0xfc, !PT ;  /* 0x0000000204107812 */ /* 0x000fe200078efcff */
[----:B------:R-:W-:Y:S01]  /*4e40*/  ULDC UR8, c[0x0][0x14] ;  /* 0x0000050000087ab9 */ /* 0x000fe20000000800 */
[----:B------:R-:W-:Y:S01]  /*4e50*/  PLOP3.LUT P0, PT, P0, P2, PT, 0x8a, 0x0 ;  /* 0x000000000000781c */ /* 0x000fe20000705172 */
[----:B------:R-:W-:Y:S01]  /*4e60*/  UIMAD.WIDE.U32 UR30, UR6, UR8, URZ ;  /* 0x00000008061e72a5 */ /* 0x000fe2000f8e003f */
[----:B------:R-:W-:Y:S01]  /*4e70*/  IMAD.MOV.U32 R10, RZ, RZ, 0x1 ;  /* 0x00000001ff0a7424 */ /* 0x000fe200078e00ff */
[----:B------:R-:W-:Y:S01]  /*4e80*/  UIMAD UR13, UR7, UR8, URZ ;  /* 0x00000008070d72a4 */ /* 0x000fe2000f8e023f */
[----:B------:R-:W-:Y:S01]  /*4e90*/  IMAD.MOV.U32 R13, RZ, RZ, RZ ;  /* 0x000000ffff0d7224 */ /* 0x000fe200078e00ff */
[----:B------:R-:W-:Y:S01]  /*4ea0*/  ULDC UR4, c[0x0][0x700] ;  /* 0x0001c00000047ab9 */ /* 0x000fe20000000800 */
[----:B------:R-:W-:-:S02]  /*4eb0*/  ULOP3.LUT UR21, URZ, UR9, URZ, 0x33, !UPT ;  /* 0x000000093f157292 */ /* 0x000fc4000f8e333f */
[----:B------:R-:W-:Y:S01]  /*4ec0*/  UIADD3 UR4, UR4, -0x1, URZ ;  /* 0xffffffff04047890 */ /* 0x000fe2000fffe03f */
[----:B0-----:R-:W-:Y:S01]  /*4ed0*/  VIADD R6, R6, 0x3f ;  /* 0x0000003f06067836 */ /* 0x001fe20000000000 */
[----:B------:R-:W-:Y:S01]  /*4ee0*/  UIADD3 UR13, UR31, UR13, URZ ;  /* 0x0000000d1f0d7290 */ /* 0x000fe2000fffe03f */
[----:B------:R-:W-:-:S03]  /*4ef0*/  ULDC.64 UR32, c[0x0][0x198] ;  /* 0x0000660000207ab9 */ /* 0x000fc60000000a00 */
[----:B------:R-:W-:-:S04]  /*4f00*/  SHF.R.S32.HI R7, RZ, 0x1f, R6 ;  /* 0x0000001fff077819 */ /* 0x000fc80000011406 */
[----:B------:R-:W-:-:S04]  /*4f10*/  LEA.HI R7, R7, R6, RZ, 0x6 ;  /* 0x0000000607077211 */ /* 0x000fc800078f30ff */
[----:B------:R-:W-:-:S05]  /*4f20*/  SHF.R.S32.HI R12, RZ, 0x6, R7 ;  /* 0x00000006ff0c7819 */ /* 0x000fca0000011407 */
[----:B------:R-:W-:-:S07]  /*4f30*/  VIADD R11, R12, 0x1 ;  /* 0x000000010c0b7836 */ /* 0x000fce0000000000 */
.L_x_102:
[----:B------:R-:W-:-:S03]  /*4f40*/  UMOV UR6, 0xffffffff ;  /* 0xffffffff00067882 */ /* 0x000fc60000000000 */
[----:B------:R-:W-:Y:S05]  /*4f50*/  BRA.DIV UR6, `(.L_x_91) ;  /* 0x0000001606007947 */ /* 0x000fea000b800000 */
[----:B------:R-:W-:-:S13]  /*4f60*/  ELECT P1, URZ, PT ;  /* 0x00000000003f782f */ /* 0x000fda0003820000 */
.L_x_122:
[----:B------:R-:W0:Y:S01]  /*4f70*/  LDC R2, c[0x0][0x28c] ;  /* 0x0000a300ff027b82 */ /* 0x000e220000000800 */
[----:B------:R-:W-:Y:S01]  /*4f80*/  BSSY B1, `(.L_x_92) ;  /* 0x0000042000017945 */ /* 0x000fe20003800000 */
[----:B0-----:R-:W-:-:S13]  /*4f90*/  ISETP.LT.OR P1, PT, R2, 0x1, !P1 ;  /* 0x000000010200780c */ /* 0x001fda0004f21670 */
[----:B------:R-:W-:Y:S05]  /*4fa0*/  @P1 BRA `(.L_x_93) ;  /* 0x0000000000fc1947 */ /* 0x000fea0003800000 */
[----:B------:R-:W-:Y:S01]  /*4fb0*/  IMAD.SHL.U32 R14, R14, 0x80, RZ ;  /* 0x000000800e0e7824 */ /* 0x000fe200078e00ff */
[----:B------:R-:W-:Y:S01]  /*4fc0*/  CS2R R20, SRZ ;  /* 0x0000000000147805 */ /* 0x000fe2000001ff00 */
[----:B------:R-:W-:Y:S02]  /*4fd0*/  IMAD.SHL.U32 R17, R17, 0x40, RZ ;  /* 0x0000004011117824 */ /* 0x000fe400078e00ff */
[----:B------:R-:W-:Y:S02]  /*4fe0*/  IMAD.MOV.U32 R2, RZ, RZ, R11 ;  /* 0x000000ffff027224 */ /* 0x000fe400078e000b */
[----:B------:R-:W-:Y:S02]  /*4ff0*/  IMAD.MOV.U32 R6, RZ, RZ, R10 ;  /* 0x000000ffff067224 */ /* 0x000fe400078e000a */
[----:B------:R-:W-:Y:S02]  /*5000*/  IMAD.MOV.U32 R7, RZ, RZ, R13 ;  /* 0x000000ffff077224 */ /* 0x000fe400078e000d */
[----:B------:R-:W-:-:S07]  /*5010*/  IMAD.MOV.U32 R22, RZ, RZ, RZ ;  /* 0x000000ffff167224 */ /* 0x000fce00078e00ff */
.L_x_97:
[----:B------:R-:W0:Y:S01]  /*5020*/  S2R R9, SR_CgaCtaId ;  /* 0x0000000000097919 */ /* 0x000e220000008800 */
[----:B------:R-:W-:-:S04]  /*5030*/  MOV R8, 0x400 ;  /* 0x0000040000087802 */ /* 0x000fc80000000f00 */
[----:B0-----:R-:W-:Y:S02]  /*5040*/  LEA R18, R9, R8, 0x18 ;  /* 0x0000000809127211 */ /* 0x001fe400078ec0ff */
[----:B------:R-:W-:Y:S01]  /*5050*/  SHF.L.U32 R8, R6, 0x1f, RZ ;  /* 0x0000001f06087819 */ /* 0x000fe200000006ff */
[----:B------:R-:W0:Y:S02]  /*5060*/  @!P2 LDC R9, c[0x0][0x640] ;  /* 0x00019000ff09ab82 */ /* 0x000e240000000800 */
[----:B------:R-:W-:-:S04]  /*5070*/  IMAD R19, R7, 0x8, R18 ;  /* 0x0000000807137824 */ /* 0x000fc800078e0212 */
[----:B------:R-:W1:Y:S02]  /*5080*/  SYNCS.PHASECHK.TRANS64.TRYWAIT P1, [R19+URZ+0x68], R8 ;  /* 0x00006808130075a7 */ /* 0x000e64000802017f */
[----:B-1----:R-:W-:Y:S05]  /*5090*/  @!P1 BRA `(.L_x_94) ;  /* 0x0000001000d09947 */ /* 0x002fea0003800000 */
.L_x_123:
[----:B-1----:R-:W-:Y:S01]  /*50a0*/  PRMT R8, R16, 0x9910, RZ ;  /* 0x0000991010087816 */ /* 0x002fe200000000ff */
[----:B0-----:R0:W-:Y:S03]  /*50b0*/  @!P2 SYNCS.ARRIVE.TRANS64 RZ, [R19+URZ], R9 ;  /* 0x0000000913ffa9a7 */ /* 0x0011e6000800003f */
[----:B------:R-:W-:-:S13]  /*50c0*/  ISETP.NE.AND P1, PT, R8, 0x2, PT ;  /* 0x000000020800780c */ /* 0x000fda0003f25270 */
[----:B0-----:R-:W-:Y:S05]  /*50d0*/  @P1 BRA `(.L_x_95) ;  /* 0x0000000000041947 */ /* 0x001fea0003800000 */
[----:B------:R-:W-:Y:S01]  /*50e0*/  BPT.TRAP 0x1 ;  /* 0x000000040000795c */ /* 0x000fe20000300000 */
.L_x_95:
[----:B------:R-:W-:Y:S05]  /*50f0*/  @P0 BRA `(.L_x_96) ;  /* 0x0000000000040947 */ /* 0x000fea0003800000 */
[----:B------:R-:W-:Y:S01]  /*5100*/  BPT.TRAP 0x1 ;  /* 0x000000040000795c */ /* 0x000fe20000300000 */
.L_x_96:
[--C-:B------:R-:W-:Y:S01]  /*5110*/  IMAD R8, R7, 0x2000, R18.reuse ;  /* 0x0000200007087824 */ /* 0x100fe200078e0212 */
[----:B------:R-:W-:Y:S01]  /*5120*/  R2UR UR25, R19 ;  /* 0x00000000131972ca */ /* 0x000fe200000e0000 */
[----:B------:R-:W-:Y:S01]  /*5130*/  IMAD R18, R7, 0x400, R18 ;  /* 0x0000040007127824 */ /* 0x000fe200078e0212 */
[----:B------:R-:W-:Y:S01]  /*5140*/  R2UR UR27, R14 ;  /* 0x000000000e1b72ca */ /* 0x000fe200000e0000 */
[----:B------:R-:W-:Y:S01]  /*5150*/  VIADD R2, R2, 0xffffffff ;  /* 0xffffffff02027836 */ /* 0x000fe20000000000 */
[----:B------:R-:W-:Y:S01]  /*5160*/  R2UR UR8, R8 ;  /* 0x00000000080872ca */ /* 0x000fe200000e0000 */
[----:B------:R-:W-:Y:S01]  /*5170*/  UIADD3 UR6, UP0, UR32, 0xf0, URZ ;  /* 0x000000f020067890 */ /* 0x000fe2000ff1e03f */
[----:B------:R-:W-:Y:S01]  /*5180*/  R2UR UR16, R18 ;  /* 0x00000000121072ca */ /* 0x000fe200000e0000 */
[----:B------:R-:W-:Y:S01]  /*5190*/  UIADD3 UR14, UP1, UR32, 0x1f0, URZ ;  /* 0x000001f0200e7890 */ /* 0x000fe2000ff3e03f */
[----:B------:R-:W-:Y:S01]  /*51a0*/  R2UR UR28, R3 ;  /* 0x00000000031c72ca */ /* 0x000fe200000e0000 */
[----:B------:R-:W-:Y:S01]  /*51b0*/  UIADD3 UR34, UP2, UR32, 0x2f0, URZ ;  /* 0x000002f020227890 */ /* 0x000fe2000ff5e03f */
[----:B------:R-:W-:Y:S01]  /*51c0*/  R2UR UR26, R21 ;  /* 0x00000000151a72ca */ /* 0x000fe200000e0000 */
[----:B------:R-:W-:Y:S01]  /*51d0*/  UIADD3.X UR7, URZ, UR33, URZ, UP0, !UPT ;  /* 0x000000213f077290 */ /* 0x000fe200087fe43f */
[----:B------:R-:W-:Y:S01]  /*51e0*/  R2UR UR19, R22 ;  /* 0x00000000161372ca */ /* 0x000fe200000e0000 */
[----:B------:R-:W-:Y:S01]  /*51f0*/  UIADD3.X UR15, URZ, UR33, URZ, UP1, !UPT ;  /* 0x000000213f0f7290 */ /* 0x000fe20008ffe43f */
[----:B------:R-:W-:Y:S01]  /*5200*/  R2UR UR10, R20 ;  /* 0x00000000140a72ca */ /* 0x000fe200000e0000 */
[----:B------:R-:W-:Y:S01]  /*5210*/  VIADD R7, R7, 0x1 ;  /* 0x0000000107077836 */ /* 0x000fe20000000000 */
[----:B------:R-:W-:Y:S01]  /*5220*/  R2UR UR11, R17 ;  /* 0x00000000110b72ca */ /* 0x000fe200000e0000 */
[----:B------:R-:W-:Y:S01]  /*5230*/  UIADD3 UR24, UR8, 0x180, URZ ;  /* 0x0000018008187890 */ /* 0x000fe2000fffe03f */
[----:B------:R-:W-:Y:S01]  /*5240*/  ISETP.GT.AND P4, PT, R2, 0x1, PT ;  /* 0x000000010200780c */ /* 0x000fe20003f84270 */
[----:B------:R-:W-:Y:S01]  /*5250*/  UIADD3 UR16, UR16, 0x34180, URZ ;  /* 0x0003418010107890 */ /* 0x000fe2000fffe03f */
[----:B------:R-:W-:Y:S01]  /*5260*/  ISETP.NE.AND P1, PT, R7, 0xd, PT ;  /* 0x0000000d0700780c */ /* 0x000fe20003f25270 */
[----:B------:R-:W-:Y:S01]  /*5270*/  UIADD3.X UR35, URZ, UR33, URZ, UP2, !UPT ;  /* 0x000000213f237290 */ /* 0x000fe200097fe43f */
[----:B------:R-:W-:Y:S01]  /*5280*/  VIADD R22, R22, 0x1 ;  /* 0x0000000116167836 */ /* 0x000fe20000000000 */
[----:B------:R-:W-:Y:S01]  /*5290*/  UIADD3 UR8, UR8, 0x1a180, URZ ;  /* 0x0001a18008087890 */ /* 0x000fe2000fffe03f */
[----:B------:R-:W-:Y:S01]  /*52a0*/  SEL R9, RZ, 0x1, P1 ;  /* 0x00000001ff097807 */ /* 0x000fe20000800000 */
[----:B------:R-:W-:Y:S01]  /*52b0*/  UMOV UR22, 0x0 ;  /* 0x0000000000167882 */ /* 0x000fe20000000000 */
[----:B------:R-:W-:Y:S01]  /*52c0*/  UMOV UR23, 0x10000000 ;  /* 0x1000000000177882 */ /* 0x000fe20000000000 */
[----:B------:R-:W-:Y:S01]  /*52d0*/  UMOV UR17, UR25 ;  /* 0x0000001900117c82 */ /* 0x000fe20008000000 */
[----:B------:R-:W-:Y:S01]  /*52e0*/  UMOV UR18, UR27 ;  /* 0x0000001b00127c82 */ /* 0x000fe20008000000 */
[----:B------:R-:W-:Y:S01]  /*52f0*/  UMOV UR20, UR28 ;  /* 0x0000001c00147c82 */ /* 0x000fe20008000000 */
[----:B------:R0:W-:Y:S01]  /*5300*/  UTMALDG.3D [UR24], [UR6], desc[UR22] ;  /* 0x00001618060075b4 */ /* 0x0001e20008011000 */
[----:B------:R-:W-:Y:S01]  /*5310*/  UMOV UR9, UR25 ;  /* 0x0000001900097c82 */ /* 0x000fe20008000000 */
[----:B------:R-:W-:Y:S01]  /*5320*/  UMOV UR12, UR28 ;  /* 0x0000001c000c7c82 */ /* 0x000fe20008000000 */
[----:B------:R-:W-:Y:S01]  /*5330*/  LOP3.LUT R6, R6, R9, RZ, 0x3c, !PT ;  /* 0x0000000906067212 */ /* 0x000fe200078e3cff */
[----:B------:R-:W-:Y:S01]  /*5340*/  VIADD R21, R21, 0x20 ;  /* 0x0000002015157836 */ /* 0x000fe20000000000 */
[----:B------:R-:W-:Y:S01]  /*5350*/  SEL R7, R7, RZ, P1 ;  /* 0x000000ff07077207 */ /* 0x000fe20000800000 */
[----:B------:R-:W-:Y:S01]  /*5360*/  VIADD R20, R20, 0x40 ;  /* 0x0000004014147836 */ /* 0x000fe20000000000 */
[----:B------:R0:W-:Y:S01]  /*5370*/  UTMALDG.3D [UR16], [UR14], desc[UR22] ;  /* 0x000016100e0075b4 */ /* 0x0001e20008011000 */
[----:B------:R0:W-:Y:S02]  /*5380*/  UTMALDG.3D [UR8], [UR34], desc[UR22] ;  /* 0x00001608220075b4 */ /* 0x0001e40008011000 */
[----:B0-----:R-:W-:Y:S05]  /*5390*/  @P4 BRA `(.L_x_97) ;  /* 0xfffffffc00204947 */ /* 0x001fea000383ffff */
.L_x_93:
[----:B------:R-:W-:Y:S05]  /*53a0*/  BSYNC B1 ;  /* 0x0000000000017941 */ /* 0x000fea0003800000 */
.L_x_92:
[----:B------:R-:W-:Y:S01]  /*53b0*/  LOP3.LUT P4, RZ, R15, 0xff, RZ, 0xc0, !PT ;  /* 0x000000ff0fff7812 */ /* 0x000fe2000788c0ff */
[----:B------:R-:W-:Y:S01]  /*53c0*/  IMAD.IADD R6, R12, 0x1, R13 ;  /* 0x000000010c067824 */ /* 0x000fe200078e020d */
[----:B------:R-:W-:Y:S01]  /*53d0*/  IADD3 R0, P5, R0, UR30, RZ ;  /* 0x0000001e00007c10 */ /* 0x000fe2000ffbe0ff */
[----:B------:R-:W-:Y:S01]  /*53e0*/  ULDC.64 UR6, c[0x0][0x750] ;  /* 0x0001d40000067ab9 */ /* 0x000fe20000000a00 */
[----:B------:R-:W-:Y:S01]  /*53f0*/  BSSY B1, `(.L_x_98) ;  /* 0x000006c000017945 */ /* 0x000fe20003800000 */
[----:B------:R-:W-:Y:S01]  /*5400*/  IMAD.MOV.U32 R14, RZ, RZ, -0x1 ;  /* 0xffffffffff0e7424 */ /* 0x000fe200078e00ff */
[----:B------:R-:W-:Y:S01]  /*5410*/  ISETP.GT.U32.AND P1, PT, R6, 0xc, PT ;  /* 0x0000000c0600780c */ /* 0x000fe20003f24070 */
[----:B------:R-:W-:Y:S01]  /*5420*/  IMAD.MOV.U32 R17, RZ, RZ, -0x1 ;  /* 0xffffffffff117424 */ /* 0x000fe200078e00ff */
[----:B------:R-:W-:Y:S02]  /*5430*/  IADD3.X R5, R5, UR13, RZ, P5, !PT ;  /* 0x0000000d05057c10 */ /* 0x000fe4000affe4ff */
[----:B------:R-:W-:-:S02]  /*5440*/  ISETP.LT.U32.AND P1, PT, R12, 0xd, P1 ;  /* 0x0000000d0c00780c */ /* 0x000fc40000f21070 */
[----:B------:R-:W-:Y:S01]  /*5450*/  PRMT R15, RZ, 0x7610, R15 ;  /* 0x00007610ff0f7816 */ /* 0x000fe2000000000f */
[----:B------:R-:W0:Y:S01]  /*5460*/  @P4 S2R R3, SR_CgaCtaId ;  /* 0x0000000000034919 */ /* 0x000e220000008800 */
[----:B------:R-:W-:-:S04]  /*5470*/  @P4 MOV R2, 0x400 ;  /* 0x0000040000024802 */ /* 0x000fc80000000f00 */
[----:B0-----:R-:W-:Y:S01]  /*5480*/  @P4 LEA R7, R3, R2, 0x18 ;  /* 0x0000000203074211 */ /* 0x001fe200078ec0ff */
[----:B------:R-:W-:-:S03]  /*5490*/  IMAD.WIDE.U32 R2, R6, 0x4ec4ec4f, RZ ;  /* 0x4ec4ec4f06027825 */ /* 0x000fc600078e00ff */
[----:B------:R0:W-:Y:S01]  /*54a0*/  @P4 SYNCS.ARRIVE.TRANS64.A1T0 RZ, [R7+URZ+0xe8], RZ ;  /* 0x0000e8ff07ff49a7 */ /* 0x0001e2000810003f */
[----:B------:R-:W-:Y:S02]  /*54b0*/  ISETP.GE.U32.AND P4, PT, R12, 0xd, PT ;  /* 0x0000000d0c00780c */ /* 0x000fe40003f86070 */
[----:B------:R-:W-:Y:S02]  /*54c0*/  PRMT R2, RZ, 0x7610, R2 ;  /* 0x00007610ff027816 */ /* 0x000fe40000000002 */
[----:B0-----:R-:W-:Y:S02]  /*54d0*/  SHF.R.U32.HI R7, RZ, 0x2, R3 ;  /* 0x00000002ff077819 */ /* 0x001fe40000011603 */
[----:B------:R-:W-:Y:S02]  /*54e0*/  SEL R3, RZ, 0x1, !P1 ;  /* 0x00000001ff037807 */ /* 0x000fe40004800000 */
[----:B------:R-:W-:Y:S01]  /*54f0*/  ISETP.GE.U32.AND P1, PT, R0, UR6, PT ;  /* 0x0000000600007c0c */ /* 0x000fe2000bf26070 */
[----:B------:R-:W-:Y:S01]  /*5500*/  IMAD R13, R7, -0xd, R6 ;  /* 0xfffffff3070d7824 */ /* 0x000fe200078e0206 */
[----:B------:R-:W-:Y:S01]  /*5510*/  LOP3.LUT R10, R10, R3, RZ, 0x3c, !PT ;  /* 0x000000030a0a7212 */ /* 0x000fe200078e3cff */
[----:B------:R-:W-:Y:S01]  /*5520*/  IMAD.MOV.U32 R3, RZ, RZ, -0x1 ;  /* 0xffffffffff037424 */ /* 0x000fe200078e00ff */
[----:B------:R-:W-:-:S02]  /*5530*/  ISETP.GE.U32.AND.EX P1, PT, R5, UR7, PT, P1 ;  /* 0x0000000705007c0c */ /* 0x000fc4000bf26110 */
[----:B------:R-:W-:-:S11]  /*5540*/  @P4 LOP3.LUT R10, R10, 0x1, R7, 0x78, !PT ;  /* 0x000000010a0a4812 */ /* 0x000fd600078e7807 */
[----:B------:R-:W-:Y:S05]  /*5550*/  @P1 BRA `(.L_x_99) ;  /* 0x0000000400541947 */ /* 0x000fea0003800000 */
[----:B------:R-:W-:Y:S01]  /*5560*/  ULDC.64 UR6, c[0x0][0x728] ;  /* 0x0001ca0000067ab9 */ /* 0x000fe20000000a00 */
[----:B------:R-:W0:Y:S01]  /*5570*/  S2R R17, SR_CTAID.X ;  /* 0x0000000000117919 */ /* 0x000e220000002500 */
[----:B------:R-:W-:Y:S01]  /*5580*/  ISETP.NE.U32.AND P1, PT, RZ, UR6, PT ;  /* 0x00000006ff007c0c */ /* 0x000fe2000bf25070 */
[----:B------:R-:W-:Y:S01]  /*5590*/  ULDC UR9, c[0x0][0x730] ;  /* 0x0001cc0000097ab9 */ /* 0x000fe20000000800 */
[----:B------:R-:W-:Y:S01]  /*55a0*/  IMAD.MOV.U32 R2, RZ, RZ, R0 ;  /* 0x000000ffff027224 */ /* 0x000fe200078e0000 */
[----:B------:R-:W1:Y:S01]  /*55b0*/  S2R R14, SR_CTAID.Y ;  /* 0x00000000000e7919 */ /* 0x000e620000002600 */
[----:B------:R-:W-:Y:S01]  /*55c0*/  ISETP.NE.AND.EX P1, PT, RZ, UR7, PT, P1 ;  /* 0x00000007ff007c0c */ /* 0x000fe2000bf25310 */
[----:B------:R-:W-:-:S12]  /*55d0*/  IMAD.MOV.U32 R3, RZ, RZ, R5 ;  /* 0x000000ffff037224 */ /* 0x000fd800078e0005 */
[----:B------:R-:W-:Y:S05]  /*55e0*/  @!P1 BRA `(.L_x_100) ;  /* 0x0000000000289947 */ /* 0x000fea0003800000 */
[----:B------:R-:W-:Y:S02]  /*55f0*/  ULDC UR8, c[0x0][0x734] ;  /* 0x0001cd0000087ab9 */ /* 0x000fe40000000800 */
[----:B------:R-:W-:-:S05]  /*5600*/  IADD3 R9, P1, R0, UR8, RZ ;  /* 0x0000000800097c10 */ /* 0x000fca000ff3e0ff */
[----:B------:R-:W-:-:S04]  /*5610*/  IMAD.X R19, RZ, RZ, R5, P1 ;  /* 0x000000ffff137224 */ /* 0x000fc800008e0605 */
[----:B------:R-:W-:-:S04]  /*5620*/  IMAD.WIDE.U32 R6, R19, UR6, RZ ;  /* 0x0000000613067c25 */ /* 0x000fc8000f8e00ff */
[----:B------:R-:W-:-:S04]  /*5630*/  IMAD.WIDE.U32 R6, P1, R9, UR7, R6 ;  /* 0x0000000709067c25 */ /* 0x000fc8000f820006 */
[----:B------:R-:W-:-:S04]  /*5640*/  IMAD.WIDE.U32 R8, R9, UR6, RZ ;  /* 0x0000000609087c25 */ /* 0x000fc8000f8e00ff */
[----:B------:R-:W-:Y:S01]  /*5650*/  IMAD.X R3, RZ, RZ, RZ, P1 ;  /* 0x000000ffff037224 */ /* 0x000fe200008e06ff */
[----:B------:R-:W-:Y:S01]  /*5660*/  IADD3 RZ, P1, R9, R6, RZ ;  /* 0x0000000609ff7210 */ /* 0x000fe20007f3e0ff */
[----:B------:R-:W-:-:S04]  /*5670*/  IMAD.MOV.U32 R2, RZ, RZ, R7 ;  /* 0x000000ffff027224 */ /* 0x000fc800078e0007 */
[----:B------:R-:W-:-:S08]  /*5680*/  IMAD.WIDE.U32.X R2, R19, UR7, R2, P1 ;  /* 0x0000000713027c25 */ /* 0x000fd000088e0402 */
.L_x_100:
[--C-:B------:R-:W-:Y:S01]  /*5690*/  SHF.R.U64 R8, R2, UR9, R3.reuse ;  /* 0x0000000902087c19 */ /* 0x100fe20008001203 */
[----:B------:R-:W-:Y:S01]  /*56a0*/  ULDC.64 UR6, c[0x0][0x720] ;  /* 0x0001c80000067ab9 */ /* 0x000fe20000000a00 */
[----:B------:R-:W-:Y:S01]  /*56b0*/  SHF.R.U32.HI R2, RZ, UR9, R3 ;  /* 0x00000009ff027c19 */ /* 0x000fe20008011603 */
[----:B------:R-:W-:Y:S01]  /*56c0*/  IMAD.MOV.U32 R3, RZ, RZ, R5 ;  /* 0x000000ffff037224 */ /* 0x000fe200078e0005 */
[----:B------:R-:W-:Y:S01]  /*56d0*/  IADD3 R7, P1, RZ, -R8, RZ ;  /* 0x80000008ff077210 */ /* 0x000fe20007f3e0ff */
[----:B------:R-:W2:Y:S01]  /*56e0*/  LDC R22, c[0x0][0x144] ;  /* 0x00005100ff167b82 */ /* 0x000ea20000000800 */
[----:B0-----:R-:W-:Y:S01]  /*56f0*/  I2FP.F32.U32 R9, R17 ;  /* 0x0000001100097245 */ /* 0x001fe20000201000 */
[----:B------:R-:W-:Y:S01]  /*5700*/  ULDC.64 UR10, c[0x0][0x740] ;  /* 0x0001d000000a7ab9 */ /* 0x000fe20000000a00 */
[----:B------:R-:W-:Y:S01]  /*5710*/  ULDC UR8, c[0x0][0x708] ;  /* 0x0001c20000087ab9 */ /* 0x000fe20000000800 */
[----:B------:R-:W-:Y:S01]  /*5720*/  IMAD.X R2, RZ, RZ, ~R2, P1 ;  /* 0x000000ffff027224 */ /* 0x000fe200008e0e02 */
[----:B------:R-:W-:-:S03]  /*5730*/  ISETP.NE.U32.AND P1, PT, RZ, UR10, PT ;  /* 0x0000000aff007c0c */ /* 0x000fc6000bf25070 */
[----:B------:R-:W-:Y:S01]  /*5740*/  IMAD R6, R2, UR6, RZ ;  /* 0x0000000602067c24 */ /* 0x000fe2000f8e02ff */
[----:B------:R-:W0:Y:S01]  /*5750*/  LDC R19, c[0x0][0x148] ;  /* 0x00005200ff137b82 */ /* 0x000e220000000800 */
[----:B------:R-:W-:Y:S01]  /*5760*/  IMAD.MOV.U32 R2, RZ, RZ, R0 ;  /* 0x000000ffff027224 */ /* 0x000fe200078e0000 */
[----:B------:R-:W-:-:S03]  /*5770*/  ISETP.NE.AND.EX P1, PT, RZ, UR11, PT, P1 ;  /* 0x0000000bff007c0c */ /* 0x000fc6000bf25310 */
[----:B------:R-:W-:Y:S01]  /*5780*/  IMAD.WIDE.U32 R2, R7, UR6, R2 ;  /* 0x0000000607027c25 */ /* 0x000fe2000f8e0002 */
[----:B------:R-:W-:-:S03]  /*5790*/  ULDC UR6, c[0x0][0x150] ;  /* 0x0000540000067ab9 */ /* 0x000fc60000000800 */
[----:B------:R-:W-:Y:S02]  /*57a0*/  IMAD R7, R7, UR7, R6 ;  /* 0x0000000707077c24 */ /* 0x000fe4000f8e0206 */
[----:B------:R-:W-:Y:S01]  /*57b0*/  FMUL R6, R9, UR6 ;  /* 0x0000000609067c20 */ /* 0x000fe20008400000 */
[----:B------:R-:W-:Y:S01]  /*57c0*/  ULDC UR6, c[0x0][0x718] ;  /* 0x0001c60000067ab9 */ /* 0x000fe20000000800 */
[----:B------:R-:W-:Y:S01]  /*57d0*/  ULDC UR7, c[0x0][0x154] ;  /* 0x0000550000077ab9 */ /* 0x000fe20000000800 */
[----:B------:R-:W-:-:S03]  /*57e0*/  IMAD.IADD R3, R3, 0x1, R7 ;  /* 0x0000000103037824 */ /* 0x000fc600078e0207 */
[----:B------:R-:W3:Y:S02]  /*57f0*/  F2I.U32.TRUNC.NTZ R6, R6 ;  /* 0x0000000600067305 */ /* 0x000ee4000020f000 */
[----:B------:R-:W-:Y:S02]  /*5800*/  SHF.R.U64 R9, R2, UR6, R3 ;  /* 0x0000000602097c19 */ /* 0x000fe40008001203 */
[----:B-1----:R-:W-:-:S05]  /*5810*/  I2FP.F32.U32 R2, R14 ;  /* 0x0000000e00027245 */ /* 0x002fca0000201000 */
[----:B------:R-:W-:Y:S01]  /*5820*/  FMUL R21, R2, UR7 ;  /* 0x0000000702157c20 */ /* 0x000fe20008400000 */
[----:B------:R-:W-:Y:S01]  /*5830*/  SHF.R.U32.HI R2, RZ, UR6, R3 ;  /* 0x00000006ff027c19 */ /* 0x000fe20008011603 */
[----:B------:R-:W-:-:S03]  /*5840*/  ULDC UR6, c[0x0][0x758] ;  /* 0x0001d60000067ab9 */ /* 0x000fc60000000800 */
[--C-:B------:R-:W-:Y:S01]  /*5850*/  SHF.R.U64 R20, R9, UR8, R2.reuse ;  /* 0x0000000809147c19 */ /* 0x100fe20008001202 */
[----:B------:R-:W1:Y:S01]  /*5860*/  F2I.U32.TRUNC.NTZ R21, R21 ;  /* 0x0000001500157305 */ /* 0x000e62000020f000 */
[----:B------:R-:W-:Y:S01]  /*5870*/  SHF.R.U32.HI R3, RZ, UR8, R2 ;  /* 0x00000008ff037c19 */ /* 0x000fe20008011602 */
[----:B---3--:R-:W-:-:S03]  /*5880*/  IMAD.MOV R6, RZ, RZ, -R6 ;  /* 0x000000ffff067224 */ /* 0x008fc600078e0a06 */
[----:B------:R-:W-:Y:S01]  /*5890*/  SHF.R.U64 R18, R20, UR6, R3 ;  /* 0x0000000614127c19 */ /* 0x000fe20008001203 */
[----:B--2---:R-:W-:Y:S01]  /*58a0*/  IMAD R17, R22, R6, R17 ;  /* 0x0000000616117224 */ /* 0x004fe200078e0211 */
[----:B------:R-:W-:-:S03]  /*58b0*/  SHF.R.U32.HI R23, RZ, UR6, R3 ;  /* 0x00000006ff177c19 */ /* 0x000fc60008011603 */
[----:B------:R-:W-:Y:S02]  /*58c0*/  IMAD.MOV.U32 R2, RZ, RZ, R18 ;  /* 0x000000ffff027224 */ /* 0x000fe400078e0012 */
[----:B------:R-:W-:Y:S01]  /*58d0*/  IMAD.MOV.U32 R3, RZ, RZ, R23 ;  /* 0x000000ffff037224 */ /* 0x000fe200078e0017 */
[----:B------:R-:W-:Y:S06]  /*58e0*/  @!P1 BRA `(.L_x_101) ;  /* 0x0000000000289947 */ /* 0x000fec0003800000 */
[----:B------:R-:W-:Y:S02]  /*58f0*/  ULDC UR6, c[0x0][0x74c] ;  /* 0x0001d30000067ab9 */ /* 0x000fe40000000800 */
[----:B------:R-:W-:-:S05]  /*5900*/  IADD3 R3, P1, R18, UR6, RZ ;  /* 0x0000000612037c10 */ /* 0x000fca000ff3e0ff */
[----:B------:R-:W-:-:S04]  /*5910*/  IMAD.X R23, RZ, RZ, R23, P1 ;  /* 0x000000ffff177224 */ /* 0x000fc800008e0617 */
[----:B------:R-:W-:-:S04]  /*5920*/  IMAD.WIDE.U32 R6, R23, UR10, RZ ;  /* 0x0000000a17067c25 */ /* 0x000fc8000f8e00ff */
[----:B------:R-:W-:-:S04]  /*5930*/  IMAD.WIDE.U32 R6, P1, R3, UR11, R6 ;  /* 0x0000000b03067c25 */ /* 0x000fc8000f820006 */
[----:B------:R-:W-:-:S04]  /*5940*/  IMAD.WIDE.U32 R2, R3, UR10, RZ ;  /* 0x0000000a03027c25 */ /* 0x000fc8000f8e00ff */
[----:B------:R-:W-:Y:S01]  /*5950*/  IMAD.MOV.U32 R2, RZ, RZ, R7 ;  /* 0x000000ffff027224 */ /* 0x000fe200078e0007 */
[----:B------:R-:W-:Y:S01]  /*5960*/  IADD3 RZ, P4, R3, R6, RZ ;  /* 0x0000000603ff7210 */ /* 0x000fe20007f9e0ff */
[----:B------:R-:W-:-:S04]  /*5970*/  IMAD.X R3, RZ, RZ, RZ, P1 ;  /* 0x000000ffff037224 */ /* 0x000fc800008e06ff */
[----:B------:R-:W-:-:S08]  /*5980*/  IMAD.WIDE.U32.X R2, R23, UR11, R2, P4 ;  /* 0x0000000b17027c25 */ /* 0x000fd0000a0e0402 */
.L_x_101:
[----:B------:R-:W-:Y:S01]  /*5990*/  ULDC UR6, c[0x0][0x748] ;  /* 0x0001d20000067ab9 */ /* 0x000fe20000000800 */
[----:B-1----:R-:W-:Y:S01]  /*59a0*/  IMAD.MOV R21, RZ, RZ, -R21 ;  /* 0x000000ffff157224 */ /* 0x002fe200078e0a15 */
[----:B------:R-:W-:Y:S01]  /*59b0*/  SHF.R.U64 R3, R2, UR6, R3 ;  /* 0x0000000602037c19 */ /* 0x000fe20008001203 */
[----:B------:R-:W-:Y:S01]  /*59c0*/  ULDC UR6, c[0x0][0x738] ;  /* 0x0001ce0000067ab9 */ /* 0x000fe20000000800 */
[----:B------:R-:W-:Y:S01]  /*59d0*/  LOP3.LUT R20, R20, UR21, RZ, 0xc0, !PT ;  /* 0x0000001514147c12 */ /* 0x000fe2000f8ec0ff */
[----:B0-----:R-:W-:Y:S01]  /*59e0*/  @P3 IMAD R17, R19, R21, R14 ;  /* 0x0000001513113224 */ /* 0x001fe200078e020e */
[----:B------:R-:W-:Y:S01]  /*59f0*/  ULDC UR7, c[0x0][0x710] ;  /* 0x0001c40000077ab9 */ /* 0x000fe20000000800 */
[----:B------:R-:W-:Y:S02]  /*5a00*/  IMAD.MOV R7, RZ, RZ, -R3 ;  /* 0x000000ffff077224 */ /* 0x000fe400078e0a03 */
[----:B------:R-:W-:Y:S01]  /*5a10*/  IMAD R14, R3, UR5, R20 ;  /* 0x00000005030e7c24 */ /* 0x000fe2000f8e0214 */
[----:B------:R-:W-:Y:S01]  /*5a20*/  LOP3.LUT R3, R9, UR4, RZ, 0xc0, !PT ;  /* 0x0000000409037c12 */ /* 0x000fe2000f8ec0ff */
[----:B------:R-:W-:Y:S01]  /*5a30*/  IMAD R18, R7, UR6, R18 ;  /* 0x0000000607127c24 */ /* 0x000fe2000f8e0212 */
[----:B------:R-:W-:Y:S01]  /*5a40*/  ULDC UR6, c[0x0][0x700] ;  /* 0x0001c00000067ab9 */ /* 0x000fe20000000800 */
[----:B------:R-:W-:-:S02]  /*5a50*/  IMAD R14, R14, UR7, R17 ;  /* 0x000000070e0e7c24 */ /* 0x000fc4000f8e0211 */
[----:B------:R-:W-:Y:S02]  /*5a60*/  IMAD R3, R18, UR6, R3 ;  /* 0x0000000612037c24 */ /* 0x000fe4000f8e0203 */
[----:B------:R-:W-:-:S03]  /*5a70*/  IMAD.MOV.U32 R2, RZ, RZ, 0x1 ;  /* 0x00000001ff027424 */ /* 0x000fc600078e00ff */
[----:B------:R-:W-:Y:S02]  /*5a80*/  SEL R17, R3, R14, !P3 ;  /* 0x0000000e03117207 */ /* 0x000fe40005800000 */
[----:B------:R-:W-:Y:S01]  /*5a90*/  SEL R14, R14, R3, !P3 ;  /* 0x000000030e0e7207 */ /* 0x000fe20005800000 */
[----:B------:R-:W-:-:S07]  /*5aa0*/  IMAD.MOV.U32 R3, RZ, RZ, R8 ;  /* 0x000000ffff037224 */ /* 0x000fce00078e0008 */
.L_x_99:
[----:B------:R-:W-:Y:S05]  /*5ab0*/  BSYNC B1 ;  /* 0x0000000000017941 */ /* 0x000fea0003800000 */
.L_x_98:
[----:B------:R-:W-:-:S13]  /*5ac0*/  LOP3.LUT P1, RZ, R2, 0xff, RZ, 0xc0, !PT ;  /* 0x000000ff02ff7812 */ /* 0x000fda000782c0ff */
[----:B------:R-:W-:Y:S05]  /*5ad0*/  @P1 BRA `(.L_x_102) ;  /* 0xfffffff400181947 */ /* 0x000fea000383ffff */
[----:B------:R-:W-:Y:S05]  /*5ae0*/  BSYNC B0 ;  /* 0x0000000000007941 */ /* 0x000fea0003800000 */
.L_x_90:
[----:B------:R-:W-:-:S03]  /*5af0*/  UMOV UR6, 0xffffffff ;  /* 0xffffffff00067882 */ /* 0x000fc60000000000 */
[----:B------:R-:W-:Y:S05]  /*5b00*/  BRA.DIV UR6, `(.L_x_103) ;  /* 0x0000000a06487947 */ /* 0x000fea000b800000 */
[----:B------:R-:W-:-:S13]  /*5b10*/  ELECT P0, URZ, PT ;  /* 0x00000000003f782f */ /* 0x000fda0003800000 */
.L_x_126:
[----:B------:R-:W-:Y:S04]  /*5b20*/  BSSY B0, `(.L_x_104) ;  /* 0x000007c000007945 */ /* 0x000fe80003800000 */
[----:B------:R-:W-:Y:S05]  /*5b30*/  @!P0 BRA `(.L_x_105) ;  /* 0x0000000400e88947 */ /* 0x000fea0003800000 */
[----:B------:R-:W-:-:S04]  /*5b40*/  LOP3.LUT R4, R4, 0x2, RZ, 0xfc, !PT ;  /* 0x0000000204047812 */ /* 0x000fc800078efcff */
[----:B------:R-:W-:-:S13]  /*5b50*/  ISETP.NE.AND P0, PT, R4, 0x3, PT ;  /* 0x000000030400780c */ /* 0x000fda0003f05270 */
[----:B------:R-:W-:Y:S05]  /*5b60*/  @!P0 BRA `(.L_x_106) ;  /* 0x0000000000048947 */ /* 0x000fea0003800000 */
[----:B------:R-:W-:Y:S01]  /*5b70*/  BPT.TRAP 0x1 ;  /* 0x000000040000795c */ /* 0x000fe20000300000 */
.L_x_106:
[----:B------:R-:W0:Y:S01]  /*5b80*/  S2R R3, SR_CgaCtaId ;  /* 0x0000000000037919 */ /* 0x000e220000008800 */
[----:B------:R-:W-:Y:S02]  /*5b90*/  MOV R0, 0x400 ;  /* 0x0000040000007802 */ /* 0x000fe40000000f00 */
[----:B------:R-:W-:Y:S02]  /*5ba0*/  SHF.L.U32 R2, R10, 0x1f, RZ ;  /* 0x0000001f0a027819 */ /* 0x000fe400000006ff */
[----:B0-----:R-:W-:-:S05]  /*5bb0*/  LEA R0, R3, R0, 0x18 ;  /* 0x0000000003007211 */ /* 0x001fca00078ec0ff */
[----:B------:R-:W-:-:S04]  /*5bc0*/  VIADD R0, R0, 0x68 ;  /* 0x0000006800007836 */ /* 0x000fc80000000000 */
[C---:B------:R-:W-:Y:S02]  /*5bd0*/  IMAD R5, R13.reuse, 0x8, R0 ;  /* 0x000000080d057824 */ /* 0x040fe400078e0200 */
[----:B------:R-:W-:Y:S02]  /*5be0*/  VIADD R13, R13, 0x1 ;  /* 0x000000010d0d7836 */ /* 0x000fe40000000000 */
[----:B------:R-:W0:Y:S03]  /*5bf0*/  SYNCS.PHASECHK.TRANS64.TRYWAIT P0, [R5+URZ], R2 ;  /* 0x00000002050075a7 */ /* 0x000e26000800017f */
[----:B------:R-:W-:-:S04]  /*5c00*/  ISETP.NE.AND P1, PT, R13, 0xd, PT ;  /* 0x0000000d0d00780c */ /* 0x000fc80003f25270 */
[----:B------:R-:W-:Y:S02]  /*5c10*/  SEL R3, RZ, 0x1, P1 ;  /* 0x00000001ff037807 */ /* 0x000fe40000800000 */
[----:B------:R-:W-:Y:S02]  /*5c20*/  SEL R13, R13, RZ, P1 ;  /* 0x000000ff0d0d7207 */ /* 0x000fe40000800000 */
[----:B------:R-:W-:-:S03]  /*5c30*/  LOP3.LUT R10, R10, R3, RZ, 0x3c, !PT ;  /* 0x000000030a0a7212 */ /* 0x000fc600078e3cff */
[----:B------:R-:W-:Y:S01]  /*5c40*/  IMAD R7, R13, 0x8, R0 ;  /* 0x000000080d077824 */ /* 0x000fe200078e0200 */
[----:B------:R-:W-:Y:S01]  /*5c50*/  SHF.L.U32 R4, R10, 0x1f, RZ ;  /* 0x0000001f0a047819 */ /* 0x000fe200000006ff */
[----:B0-----:R-:W-:Y:S06]  /*5c60*/  @!P0 BRA `(.L_x_107) ;  /* 0x0000000800148947 */ /* 0x001fec0003800000 */
.L_x_127:
[----:B------:R-:W1:Y:S01]  /*5c70*/  SYNCS.PHASECHK.TRANS64.TRYWAIT P0, [R7+URZ], R4 ;  /* 0x00000004070075a7 */ /* 0x000e62000800017f */
[----:B0-----:R-:W-:-:S05]  /*5c80*/  VIADD R2, R13, 0x1 ;  /* 0x000000010d027836 */ /* 0x001fca0000000000 */
[----:B------:R-:W-:-:S04]  /*5c90*/  ISETP.NE.AND P1, PT, R2, 0xd, PT ;  /* 0x0000000d0200780c */ /* 0x000fc80003f25270 */
[----:B------:R-:W-:Y:S02]  /*5ca0*/  SEL R3, RZ, 0x1, P1 ;  /* 0x00000001ff037807 */ /* 0x000fe40000800000 */
[----:B------:R-:W-:Y:S02]  /*5cb0*/  SEL R9, R2, RZ, P1 ;  /* 0x000000ff02097207 */ /* 0x000fe40000800000 */
[----:B------:R-:W-:-:S03]  /*5cc0*/  LOP3.LUT R10, R10, R3, RZ, 0x3c, !PT ;  /* 0x000000030a0a7212 */ /* 0x000fc600078e3cff */
[----:B------:R-:W-:Y:S01]  /*5cd0*/  IMAD R6, R9, 0x8, R0 ;  /* 0x0000000809067824 */ /* 0x000fe200078e0200 */
[----:B------:R-:W-:Y:S01]  /*5ce0*/  SHF.L.U32 R5, R10, 0x1f, RZ ;  /* 0x0000001f0a057819 */ /* 0x000fe200000006ff */
[----:B-1----:R-:W-:Y:S06]  /*5cf0*/  @!P0 BRA `(.L_x_108) ;  /* 0x0000000800048947 */ /* 0x002fec0003800000 */
.L_x_128:
[----:B------:R-:W1:Y:S01]  /*5d00*/  SYNCS.PHASECHK.TRANS64.TRYWAIT P0, [R6+URZ], R5 ;  /* 0x00000005060075a7 */ /* 0x000e62000800017f */
[----:B------:R-:W-:-:S05]  /*5d10*/  VIADD R2, R9, 0x1 ;  /* 0x0000000109027836 */ /* 0x000fca0000000000 */
[----:B------:R-:W-:-:S04]  /*5d20*/  ISETP.NE.AND P1, PT, R2, 0xd, PT ;  /* 0x0000000d0200780c */ /* 0x000fc80003f25270 */
[----:B------:R-:W-:Y:S02]  /*5d30*/  SEL R3, RZ, 0x1, P1 ;  /* 0x00000001ff037807 */ /* 0x000fe40000800000 */
[----:B0-----:R-:W-:Y:S02]  /*5d40*/  SEL R7, R2, RZ, P1 ;  /* 0x000000ff02077207 */ /* 0x001fe40000800000 */
[----:B------:R-:W-:-:S03]  /*5d50*/  LOP3.LUT R10, R10, R3, RZ, 0x3c, !PT ;  /* 0x000000030a0a7212 */ /* 0x000fc600078e3cff */
[----:B------:R-:W-:Y:S01]  /*5d60*/  IMAD R9, R7, 0x8, R0 ;  /* 0x0000000807097824 */ /* 0x000fe200078e0200 */
[----:B------:R-:W-:Y:S01]  /*5d70*/  SHF.L.U32 R4, R10, 0x1f, RZ ;  /* 0x0000001f0a047819 */ /* 0x000fe200000006ff */
[----:B-1----:R-:W-:Y:S06]  /*5d80*/  @!P0 BRA `(.L_x_109) ;  /* 0x0000000400f48947 */ /* 0x002fec0003800000 */
.L_x_129:
[----:B------:R-:W1:Y:S01]  /*5d90*/  SYNCS.PHASECHK.TRANS64.TRYWAIT P0, [R9+URZ], R4 ;  /* 0x00000004090075a7 */ /* 0x000e62000800017f */
[----:B------:R-:W-:-:S05]  /*5da0*/  VIADD R2, R7, 0x1 ;  /* 0x0000000107027836 */ /* 0x000fca0000000000 */
[----:B------:R-:W-:-:S04]  /*5db0*/  ISETP.NE.AND P1, PT, R2, 0xd, PT ;  /* 0x0000000d0200780c */ /* 0x000fc80003f25270 */
[----:B------:R-:W-:Y:S02]  /*5dc0*/  SEL R3, RZ, 0x1, P1 ;  /* 0x00000001ff037807 */ /* 0x000fe40000800000 */
[----:B------:R-:W-:Y:S02]  /*5dd0*/  SEL R7, R2, RZ, P1 ;  /* 0x000000ff02077207 */ /* 0x000fe40000800000 */
[----:B------:R-:W-:-:S03]  /*5de0*/  LOP3.LUT R10, R10, R3, RZ, 0x3c, !PT ;  /* 0x000000030a0a7212 */ /* 0x000fc600078e3cff */
[----:B0-----:R-:W-:Y:S01]  /*5df0*/  IMAD R6, R7, 0x8, R0 ;  /* 0x0000000807067824 */ /* 0x001fe200078e0200 */
[----:B------:R-:W-:Y:S01]  /*5e00*/  SHF.L.U32 R5, R10, 0x1f, RZ ;  /* 0x0000001f0a057819 */ /* 0x000fe200000006ff */
[----:B-1----:R-:W-:Y:S06]  /*5e10*/  @!P0 BRA `(.L_x_110) ;  /* 0x0000000400e48947 */ /* 0x002fec0003800000 */
.L_x_130:
        /* <DEDUP_REMOVED lines=9> */
.L_x_131:
        /* <DEDUP_REMOVED lines=9> */
.L_x_132:
        /* <DEDUP_REMOVED lines=9> */
.L_x_133:
        /* <DEDUP_REMOVED lines=9> */
.L_x_134:
        /* <DEDUP_REMOVED lines=9> */
.L_x_135:
[----:B------:R-:W1:Y:S01]  /*60f0*/  SYNCS.PHASECHK.TRANS64.TRYWAIT P0, [R9+URZ], R4 ;  /* 0x00000004090075a7 */ /* 0x000e62000800017f */
[----:B------:R-:W-:-:S05]  /*6100*/  VIADD R2, R7, 0x1 ;  /* 0x0000000107027836 */ /* 0x000fca0000000000 */
[----:B------:R-:W-:-:S04]  /*6110*/  ISETP.NE.AND P1, PT, R2, 0xd, PT ;  /* 0x0000000d0200780c */ /* 0x000fc80003f25270 */
[----:B------:R-:W-:Y:S02]  /*6120*/  SEL R3, RZ, 0x1, P1 ;  /* 0x00000001ff037807 */ /* 0x000fe40000800000 */
[----:B------:R-:W-:Y:S02]  /*6130*/  SEL R7, R2, RZ, P1 ;  /* 0x000000ff02077207 */ /* 0x000fe40000800000 */
[----:B------:R-:W-:-:S03]  /*6140*/  LOP3.LUT R10, R10, R3, RZ, 0x3c, !PT ;  /* 0x000000030a0a7212 */ /* 0x000fc600078e3cff */
[----:B------:R-:W-:Y:S01]  /*6150*/  IMAD R8, R7, 0x8, R0 ;  /* 0x0000000807087824 */ /* 0x000fe200078e0200 */
[----:B0-----:R-:W-:Y:S01]  /*6160*/  SHF.L.U32 R5, R10, 0x1f, RZ ;  /* 0x0000001f0a057819 */ /* 0x001fe200000006ff */
[----:B-1----:R-:W-:Y:S06]  /*6170*/  @!P0 BRA `(.L_x_116) ;  /* 0x0000000400848947 */ /* 0x002fec0003800000 */
.L_x_136:
[----:B------:R-:W1:Y:S01]  /*6180*/  SYNCS.PHASECHK.TRANS64.TRYWAIT P0, [R8+URZ], R5 ;  /* 0x00000005080075a7 */ /* 0x000e62000800017f */
[----:B------:R-:W-:-:S05]  /*6190*/  VIADD R2, R7, 0x1 ;  /* 0x0000000107027836 */ /* 0x000fca0000000000 */
[----:B------:R-:W-:-:S04]  /*61a0*/  ISETP.NE.AND P1, PT, R2, 0xd, PT ;  /* 0x0000000d0200780c */ /* 0x000fc80003f25270 */
[----:B------:R-:W-:Y:S02]  /*61b0*/  SEL R3, RZ, 0x1, P1 ;  /* 0x00000001ff037807 */ /* 0x000fe40000800000 */
[----:B------:R-:W-:Y:S02]  /*61c0*/  SEL R7, R2, RZ, P1 ;  /* 0x000000ff02077207 */ /* 0x000fe40000800000 */
[----:B0-----:R-:W-:-:S03]  /*61d0*/  LOP3.LUT R9, R10, R3, RZ, 0x3c, !PT ;  /* 0x000000030a097212 */ /* 0x001fc600078e3cff */
[----:B------:R-:W-:Y:S01]  /*61e0*/  IMAD R11, R7, 0x8, R0 ;  /* 0x00000008070b7824 */ /* 0x000fe200078e0200 */
[----:B------:R-:W-:Y:S01]  /*61f0*/  SHF.L.U32 R6, R9, 0x1f, RZ ;  /* 0x0000001f09067819 */ /* 0x000fe200000006ff */
[----:B-1----:R-:W-:Y:S06]  /*6200*/  @!P0 BRA `(.L_x_117) ;  /* 0x0000000400748947 */ /* 0x002fec0003800000 */
.L_x_137:
[----:B------:R-:W1:Y:S01]  /*6210*/  SYNCS.PHASECHK.TRANS64.TRYWAIT P0, [R11+URZ], R6 ;  /* 0x000000060b0075a7 */ /* 0x000e62000800017f */
[----:B------:R-:W-:-:S05]  /*6220*/  VIADD R2, R7, 0x1 ;  /* 0x0000000107027836 */ /* 0x000fca0000000000 */
[----:B------:R-:W-:-:S04]  /*6230*/  ISETP.NE.AND P1, PT, R2, 0xd, PT ;  /* 0x0000000d0200780c */ /* 0x000fc80003f25270 */
[----:B------:R-:W-:Y:S02]  /*6240*/  SEL R4, RZ, 0x1, P1 ;  /* 0x00000001ff047807 */ /* 0x000fe40000800000 */
[----:B------:R-:W-:Y:S02]  /*6250*/  SEL R3, R2, RZ, P1 ;  /* 0x000000ff02037207 */ /* 0x000fe40000800000 */
[----:B------:R-:W-:Y:S01]  /*6260*/  LOP3.LUT R4, R9, R4, RZ, 0x3c, !PT ;  /* 0x0000000409047212 */ /* 0x000fe200078e3cff */
[----:B-1----:R-:W-:Y:S06]  /*6270*/  @!P0 BRA `(.L_x_118) ;  /* 0x00000004006c8947 */ /* 0x002fec0003800000 */
.L_x_138:
[----:B------:R-:W-:Y:S01]  /*6280*/  IMAD R3, R3, 0x8, R0 ;  /* 0x0000000803037824 */ /* 0x000fe200078e0200 */
[----:B------:R-:W-:-:S07]  /*6290*/  SHF.L.U32 R0, R4, 0x1f, RZ ;  /* 0x0000001f04007819 */ /* 0x000fce00000006ff */
.L_x_119:
[----:B--2---:R2:W3:Y:S02]  /*62a0*/  SYNCS.PHASECHK.TRANS64.TRYWAIT P0, [R3+URZ], R0 ;  /* 0x00000000030075a7 */ /* 0x0044e4000800017f */
[----:B---3--:R-:W-:Y:S05]  /*62b0*/  @!P0 NANOSLEEP.SYNCS 0x989680 ;  /* 0x009896800000895d */ /* 0x008fea0003900000 */
[----:B------:R-:W3:Y:S02]  /*62c0*/  @!P0 SYNCS.PHASECHK.TRANS64 P0, [R3+URZ], R0 ;  /* 0x00000000030085a7 */ /* 0x000ee4000800007f */
[----:B---3--:R-:W-:Y:S05]  /*62d0*/  @!P0 BRA `(.L_x_119) ;  /* 0xfffffffc00f08947 */ /* 0x008fea000383ffff */
.L_x_105:
[----:B------:R-:W-:Y:S05]  /*62e0*/  BSYNC B0 ;  /* 0x0000000000007941 */ /* 0x000fea0003800000 */
.L_x_104:
[----:B------:R-:W-:Y:S05]  /*62f0*/  EXIT ;  /* 0x000000000000794d */ /* 0x000fea0003800000 */
.L_x_18:
[----:B-1----:R-:W-:-:S04]  /*6300*/  IMAD.U32 R10, RZ, RZ, UR8 ;  /* 0x00000008ff0a7e24 */ /* 0x002fc8000f8e00ff */
[----:B------:R1:W4:Y:S03]  /*6310*/  SYNCS.PHASECHK.TRANS64.TRYWAIT P0, [R10+URZ], R13 ;  /* 0x0000000d0a0075a7 */ /* 0x000326000800017f */
[----:B----4-:R-:W-:Y:S05]  /*6320*/  @!P0 NANOSLEEP.SYNCS 0x989680 ;  /* 0x009896800000895d */ /* 0x010fea0003900000 */
[----:B------:R-:W4:Y:S02]  /*6330*/  @!P0 SYNCS.PHASECHK.TRANS64 P0, [R10+URZ], R13 ;  /* 0x0000000d0a0085a7 */ /* 0x000f24000800007f */
[----:B----4-:R-:W-:Y:S05]  /*6340*/  @!P0 BRA `(.L_x_18) ;  /* 0xfffffffc00ec8947 */ /* 0x010fea000383ffff */
[----:B------:R-:W-:Y:S05]  /*6350*/  BRA `(.L_x_17) ;  /* 0xffffffb000487947 */ /* 0x000fea000383ffff */
.L_x_91:
[----:B------:R-:W-:Y:S01]  /*6360*/  BSSY B1, `(.L_x_120) ;  /* 0x0000006000017945 */ /* 0x000fe20003800000 */
[----:B------:R-:W-:-:S07]  /*6370*/  IMAD.MOV.U32 R2, RZ, RZ, -0x1 ;  /* 0xffffffffff027424 */ /* 0x000fce00078e00ff */
[----:B------:R-:W-:Y:S05]  /*6380*/  WARPSYNC.COLLECTIVE R2, `(.L_x_121) ;  /* 0x00000000020c7348 */ /* 0x000fea0003c00000 */
[----:B------:R-:W-:Y:S02]  /*6390*/  ELECT P1, UR62, PT ;  /* 0x00000000003e782f */ /* 0x000fe40003820000 */
[----:B------:R-:W-:Y:S01]  /*63a0*/  MOV R2, UR62 ;  /* 0x0000003e00027c02 */ /* 0x000fe20008000f00 */
[----:B------:R-:W-:Y:S10]  /*63b0*/  ENDCOLLECTIVE ;  /* 0x000000000000791b */ /* 0x000ff40003800000 */
.L_x_121:
[----:B------:R-:W-:Y:S05]  /*63c0*/  BSYNC B1 ;  /* 0x0000000000017941 */ /* 0x000fea0003800000 */
.L_x_120:
[----:B------:R-:W-:Y:S05]  /*63d0*/  BRA `(.L_x_122) ;  /* 0xffffffe800e47947 */ /* 0x000fea000383ffff */
.L_x_94:
[----:B-1----:R1:W2:Y:S02]  /*63e0*/  SYNCS.PHASECHK.TRANS64.TRYWAIT P1, [R19+URZ+0x68], R8 ;  /* 0x00006808130075a7 */ /* 0x0022a4000802017f */
[----:B--2---:R-:W-:Y:S05]  /*63f0*/  @!P1 NANOSLEEP.SYNCS 0x989680 ;  /* 0x009896800000995d */ /* 0x004fea0003900000 */
[----:B------:R-:W2:Y:S02]  /*6400*/  @!P1 SYNCS.PHASECHK.TRANS64 P1, [R19+URZ+0x68], R8 ;  /* 0x00006808130095a7 */ /* 0x000ea4000802007f */
[----:B--2---:R-:W-:Y:S05]  /*6410*/  @!P1 BRA `(.L_x_94) ;  /* 0xfffffffc00f09947 */ /* 0x004fea000383ffff */
[----:B------:R-:W-:Y:S05]  /*6420*/  BRA `(.L_x_123) ;  /* 0xffffffec001c7947 */ /* 0x000fea000383ffff */
.L_x_103:
[----:B------:R-:W-:Y:S01]  /*6430*/  BSSY B0, `(.L_x_124) ;  /* 0x0000006000007945 */ /* 0x000fe20003800000 */
[----:B------:R-:W-:-:S07]  /*6440*/  IMAD.MOV.U32 R2, RZ, RZ, -0x1 ;  /* 0xffffffffff027424 */ /* 0x000fce00078e00ff */
[----:B------:R-:W-:Y:S05]  /*6450*/  WARPSYNC.COLLECTIVE R2, `(.L_x_125) ;  /* 0x00000000020c7348 */ /* 0x000fea0003c00000 */
[----:B------:R-:W-:Y:S02]  /*6460*/  ELECT P1, UR62, PT ;  /* 0x00000000003e782f */ /* 0x000fe40003820000 */
[----:B------:R-:W-:Y:S01]  /*6470*/  MOV R2, UR62 ;  /* 0x0000003e00027c02 */ /* 0x000fe20008000f00 */
[----:B------:R-:W-:Y:S10]  /*6480*/  ENDCOLLECTIVE ;  /* 0x000000000000791b */ /* 0x000ff40003800000 */
.L_x_125:
[----:B------:R-:W-:Y:S05]  /*6490*/  BSYNC B0 ;  /* 0x0000000000007941 */ /* 0x000fea0003800000 */
.L_x_124:
[----:B------:R-:W-:Y:S01]  /*64a0*/  PLOP3.LUT P0, PT, P1, PT, PT, 0x80, 0x0 ;  /* 0x000000000000781c */ /* 0x000fe20000f0f070 */
[----:B------:R-:W-:-:S12]  /*64b0*/  BRA `(.L_x_126) ;  /* 0xfffffff400987947 */ /* 0x000fd8000383ffff */
.L_x_107:
[----:B0-----:R0:W1:Y:S02]  /*64c0*/  SYNCS.PHASECHK.TRANS64.TRYWAIT P0, [R5+URZ], R2 ;  /* 0x00000002050075a7 */ /* 0x001064000800017f */
[----:B-1----:R-:W-:Y:S05]  /*64d0*/  @!P0 NANOSLEEP.SYNCS 0x989680 ;  /* 0x009896800000895d */ /* 0x002fea0003900000 */
[----:B------:R-:W1:Y:S02]  /*64e0*/  @!P0 SYNCS.PHASECHK.TRANS64 P0, [R5+URZ], R2 ;  /* 0x00000002050085a7 */ /* 0x000e64000800007f */
[----:B-1----:R-:W-:Y:S05]  /*64f0*/  @!P0 BRA `(.L_x_107) ;  /* 0xfffffffc00f08947 */ /* 0x002fea000383ffff */
[----:B------:R-:W-:Y:S05]  /*6500*/  BRA `(.L_x_127) ;  /* 0xfffffff400d87947 */ /* 0x000fea000383ffff */
.L_x_108:
[----:B0-----:R0:W1:Y:S02]  /*6510*/  SYNCS.PHASECHK.TRANS64.TRYWAIT P0, [R7+URZ], R4 ;  /* 0x00000004070075a7 */ /* 0x001064000800017f */
[----:B-1----:R-:W-:Y:S05]  /*6520*/  @!P0 NANOSLEEP.SYNCS 0x989680 ;  /* 0x009896800000895d */ /* 0x002fea0003900000 */
[----:B------:R-:W1:Y:S02]  /*6530*/  @!P0 SYNCS.PHASECHK.TRANS64 P0, [R7+URZ], R4 ;  /* 0x00000004070085a7 */ /* 0x000e64000800007f */
[----:B-1----:R-:W-:Y:S05]  /*6540*/  @!P0 BRA `(.L_x_108) ;  /* 0xfffffffc00f08947 */ /* 0x002fea000383ffff */
[----:B------:R-:W-:Y:S05]  /*6550*/  BRA `(.L_x_128) ;  /* 0xfffffff400e87947 */ /* 0x000fea000383ffff */
.L_x_109:
[----:B0-----:R0:W1:Y:S02]  /*6560*/  SYNCS.PHASECHK.TRANS64.TRYWAIT P0, [R6+URZ], R5 ;  /* 0x00000005060075a7 */ /* 0x001064000800017f */
[----:B-1----:R-:W-:Y:S05]  /*6570*/  @!P0 NANOSLEEP.SYNCS 0x989680 ;  /* 0x009896800000895d */ /* 0x002fea0003900000 */
[----:B------:R-:W1:Y:S02]  /*6580*/  @!P0 SYNCS.PHASECHK.TRANS64 P0, [R6+URZ], R5 ;  /* 0x00000005060085a7 */ /* 0x000e64000800007f */
[----:B-1----:R-:W-:Y:S05]  /*6590*/  @!P0 BRA `(.L_x_109) ;  /* 0xfffffffc00f08947 */ /* 0x002fea000383ffff */
[----:B------:R-:W-:Y:S05]  /*65a0*/  BRA `(.L_x_129) ;  /* 0xfffffff400f87947 */ /* 0x000fea000383ffff */
.L_x_110:
[----:B0-----:R0:W1:Y:S02]  /*65b0*/  SYNCS.PHASECHK.TRANS64.TRYWAIT P0, [R9+URZ], R4 ;  /* 0x00000004090075a7 */ /* 0x001064000800017f */
[----:B-1----:R-:W-:Y:S05]  /*65c0*/  @!P0 NANOSLEEP.SYNCS 0x989680 ;  /* 0x009896800000895d */ /* 0x002fea0003900000 */
[----:B------:R-:W1:Y:S02]  /*65d0*/  @!P0 SYNCS.PHASECHK.TRANS64 P0, [R9+URZ], R4 ;  /* 0x00000004090085a7 */ /* 0x000e64000800007f */
[----:B-1----:R-:W-:Y:S05]  /*65e0*/  @!P0 BRA `(.L_x_110) ;  /* 0xfffffffc00f08947 */ /* 0x002fea000383ffff */
[----:B------:R-:W-:Y:S05]  /*65f0*/  BRA `(.L_x_130) ;  /* 0xfffffff800087947 */ /* 0x000fea000383ffff */
.L_x_111:
[----:B0-----:R0:W1:Y:S02]  /*6600*/  SYNCS.PHASECHK.TRANS64.TRYWAIT P0, [R6+URZ], R5 ;  /* 0x00000005060075a7 */ /* 0x001064000800017f */
[----:B-1----:R-:W-:Y:S05]  /*6610*/  @!P0 NANOSLEEP.SYNCS 0x989680 ;  /* 0x009896800000895d */ /* 0x002fea0003900000 */
[----:B------:R-:W1:Y:S02]  /*6620*/  @!P0 SYNCS.PHASECHK.TRANS64 P0, [R6+URZ], R5 ;  /* 0x00000005060085a7 */ /* 0x000e64000800007f */
[----:B-1----:R-:W-:Y:S05]  /*6630*/  @!P0 BRA `(.L_x_111) ;  /* 0xfffffffc00f08947 */ /* 0x002fea000383ffff */
[----:B------:R-:W-:Y:S05]  /*6640*/  BRA `(.L_x_131) ;  /* 0xfffffff800187947 */ /* 0x000fea000383ffff */
.L_x_112:
[----:B0-----:R0:W1:Y:S02]  /*6650*/  SYNCS.PHASECHK.TRANS64.TRYWAIT P0, [R9+URZ], R4 ;  /* 0x00000004090075a7 */ /* 0x001064000800017f */
[----:B-1----:R-:W-:Y:S05]  /*6660*/  @!P0 NANOSLEEP.SYNCS 0x989680 ;  /* 0x009896800000895d */ /* 0x002fea0003900000 */
[----:B------:R-:W1:Y:S02]  /*6670*/  @!P0 SYNCS.PHASECHK.TRANS64 P0, [R9+URZ], R4 ;  /* 0x00000004090085a7 */ /* 0x000e64000800007f */
[----:B-1----:R-:W-:Y:S05]  /*6680*/  @!P0 BRA `(.L_x_112) ;  /* 0xfffffffc00f08947 */ /* 0x002fea000383ffff */
[----:B------:R-:W-:Y:S05]  /*6690*/  BRA `(.L_x_132) ;  /* 0xfffffff800287947 */ /* 0x000fea000383ffff */
.L_x_113:
[----:B0-----:R0:W1:Y:S02]  /*66a0*/  SYNCS.PHASECHK.TRANS64.TRYWAIT P0, [R6+URZ], R5 ;  /* 0x00000005060075a7 */ /* 0x001064000800017f */
[----:B-1----:R-:W-:Y:S05]  /*66b0*/  @!P0 NANOSLEEP.SYNCS 0x989680 ;  /* 0x009896800000895d */ /* 0x002fea0003900000 */
[----:B------:R-:W1:Y:S02]  /*66c0*/  @!P0 SYNCS.PHASECHK.TRANS64 P0, [R6+URZ], R5 ;  /* 0x00000005060085a7 */ /* 0x000e64000800007f */
[----:B-1----:R-:W-:Y:S05]  /*66d0*/  @!P0 BRA `(.L_x_113) ;  /* 0xfffffffc00f08947 */ /* 0x002fea000383ffff */
[----:B------:R-:W-:Y:S05]  /*66e0*/  BRA `(.L_x_133) ;  /* 0xfffffff800387947 */ /* 0x000fea000383ffff */
.L_x_114:
[----:B0-----:R0:W1:Y:S02]  /*66f0*/  SYNCS.PHASECHK.TRANS64.TRYWAIT P0, [R9+URZ], R4 ;  /* 0x00000004090075a7 */ /* 0x001064000800017f */
[----:B-1----:R-:W-:Y:S05]  /*6700*/  @!P0 NANOSLEEP.SYNCS 0x989680 ;  /* 0x009896800000895d */ /* 0x002fea0003900000 */
[----:B------:R-:W1:Y:S02]  /*6710*/  @!P0 SYNCS.PHASECHK.TRANS64 P0, [R9+URZ], R4 ;  /* 0x00000004090085a7 */ /* 0x000e64000800007f */
[----:B-1----:R-:W-:Y:S05]  /*6720*/  @!P0 BRA `(.L_x_114) ;  /* 0xfffffffc00f08947 */ /* 0x002fea000383ffff */
[----:B------:R-:W-:Y:S05]  /*6730*/  BRA `(.L_x_134) ;  /* 0xfffffff800487947 */ /* 0x000fea000383ffff */
.L_x_115:
[----:B0-----:R0:W1:Y:S02]  /*6740*/  SYNCS.PHASECHK.TRANS64.TRYWAIT P0, [R6+URZ], R5 ;  /* 0x00000005060075a7 */ /* 0x001064000800017f */
[----:B-1----:R-:W-:Y:S05]  /*6750*/  @!P0 NANOSLEEP.SYNCS 0x989680 ;  /* 0x009896800000895d */ /* 0x002fea0003900000 */
[----:B------:R-:W1:Y:S02]  /*6760*/  @!P0 SYNCS.PHASECHK.TRANS64 P0, [R6+URZ], R5 ;  /* 0x00000005060085a7 */ /* 0x000e64000800007f */
[----:B-1----:R-:W-:Y:S05]  /*6770*/  @!P0 BRA `(.L_x_115) ;  /* 0xfffffffc00f08947 */ /* 0x002fea000383ffff */
[----:B------:R-:W-:Y:S05]  /*6780*/  BRA `(.L_x_135) ;  /* 0xfffffff800587947 */ /* 0x000fea000383ffff */
.L_x_116:
[----:B0-----:R0:W1:Y:S02]  /*6790*/  SYNCS.PHASECHK.TRANS64.TRYWAIT P0, [R9+URZ], R4 ;  /* 0x00000004090075a7 */ /* 0x001064000800017f */
[----:B-1----:R-:W-:Y:S05]  /*67a0*/  @!P0 NANOSLEEP.SYNCS 0x989680 ;  /* 0x009896800000895d */ /* 0x002fea0003900000 */
[----:B------:R-:W1:Y:S02]  /*67b0*/  @!P0 SYNCS.PHASECHK.TRANS64 P0, [R9+URZ], R4 ;  /* 0x00000004090085a7 */ /* 0x000e64000800007f */
[----:B-1----:R-:W-:Y:S05]  /*67c0*/  @!P0 BRA `(.L_x_116) ;  /* 0xfffffffc00f08947 */ /* 0x002fea000383ffff */
[----:B------:R-:W-:Y:S05]  /*67d0*/  BRA `(.L_x_136) ;  /* 0xfffffff800687947 */ /* 0x000fea000383ffff */
.L_x_117:
[----:B0-----:R0:W1:Y:S02]  /*67e0*/  SYNCS.PHASECHK.TRANS64.TRYWAIT P0, [R8+URZ], R5 ;  /* 0x00000005080075a7 */ /* 0x001064000800017f */
[----:B-1----:R-:W-:Y:S05]  /*67f0*/  @!P0 NANOSLEEP.SYNCS 0x989680 ;  /* 0x009896800000895d */ /* 0x002fea0003900000 */
[----:B------:R-:W1:Y:S02]  /*6800*/  @!P0 SYNCS.PHASECHK.TRANS64 P0, [R8+URZ], R5 ;  /* 0x00000005080085a7 */ /* 0x000e64000800007f */
[----:B-1----:R-:W-:Y:S05]  /*6810*/  @!P0 BRA `(.L_x_117) ;  /* 0xfffffffc00f08947 */ /* 0x002fea000383ffff */
[----:B------:R-:W-:Y:S05]  /*6820*/  BRA `(.L_x_137) ;  /* 0xfffffff800787947 */ /* 0x000fea000383ffff */
.L_x_118:
[----:B-1----:R1:W2:Y:S02]  /*6830*/  SYNCS.PHASECHK.TRANS64.TRYWAIT P0, [R11+URZ], R6 ;  /* 0x000000060b0075a7 */ /* 0x0022a4000800017f */
[----:B--2---:R-:W-:Y:S05]  /*6840*/  @!P0 NANOSLEEP.SYNCS 0x989680 ;  /* 0x009896800000895d */ /* 0x004fea0003900000 */
[----:B------:R-:W2:Y:S02]  /*6850*/  @!P0 SYNCS.PHASECHK.TRANS64 P0, [R11+URZ], R6 ;  /* 0x000000060b0085a7 */ /* 0x000ea4000800007f */
[----:B--2---:R-:W-:Y:S05]  /*6860*/  @!P0 BRA `(.L_x_118) ;  /* 0xfffffffc00f08947 */ /* 0x004fea000383ffff */
[----:B------:R-:W-:Y:S05]  /*6870*/  BRA `(.L_x_138) ;  /* 0xfffffff800807947 */ /* 0x000fea000383ffff */
.L_x_139:
[----:B------:R-:W-:-:S00]  /*6880*/  BRA `(.L_x_139) ;  /* 0xfffffffc00fc7947 */ /* 0x000fc0000383ffff */
[----:B------:R-:W-:-:S00]  /*6890*/  NOP ;  /* 0x0000000000007918 */ /* 0x000fc00000000000 */
        /* <DEDUP_REMOVED lines=14> */
.L_x_140:


//--------------------- .nv.shared._ZN7cutlass13device_kernelINS_4gemm6kernel13GemmUniversalIN4cute5tupleIJiiiiEEENS1_10collective13CollectiveMmaINS1_40MainloopSm90TmaGmmaWarpSpecializedSparseILi13ENS5_IJNS4_1CILi1EEESB_SB_EEENS1_35KernelTmaWarpSpecializedCooperativeEEENS5_IJNSA_ILi128EEENSA_ILi64EEESG_EEENS_6half_tENS5_IJNS4_6LayoutINS5_IJiNS5_IJNSA_ILi2EEEiEEEiEEENS5_IJlNS5_IJSB_SK_EEElEEEEENSJ_INS5_IJNS5_IJNS5_IJNSA_ILi8EEESK_NSA_ILi4EEEEEEiEEENS5_IJNS5_IJNSA_ILi16EEESK_SK_EEEiEEEiEEENS5_IJNS5_IJNS5_IJSG_SU_NSA_ILi1024EEEEEENSA_ILi4096EEEEEENS5_IJNS5_IJSB_NSA_ILi512EEENSA_ILi32EEEEEElEEElEEEEEEEESI_NS5_IJlSB_lEEENS4_8TiledMMAINS4_8MMA_AtomIJNS4_4SM904GMMA6SPARSE26GMMA_64x64x32_F32F16F16_SSILNS1D_5MajorE0ELS1G_0ELNS1D_7ScaleInE1ELS1H_1ELNS1D_9SparseSelE0EEEEEENSJ_INS5_IJSK_SB_SB_EEENS5_IJSB_NSA_ILi0EEES1M_EEEEENS5_IJNS4_10UnderscoreES1P_S1P_EEEEENS4_13SM90_TMA_LOADENS4_14ComposedLayoutINS4_7SwizzleILi2ELi4ELi3EEENS4_25smem_sparse_ptr_flag_bitsILi2ELi16EEENSJ_INS5_IJNS5_IJSB_SQ_EEENS5_IJSK_S13_EEEEEENS5_IJNS5_IJS1M_SG_EEESN_EEEEEEEvNS4_8identityES1S_NS1T_INS1U_ILi3ELi4ELi3EEENS4_18smem_ptr_flag_bitsILi16EEENSJ_INS5_IJSQ_SG_EEENS5_IJSG_SB_EEEEEEEvS25_EENS_8epilogue10collective6detail29Sm90TmaWarpSpecializedAdapterINS2F_15DefaultEpilogueIfNS5_IJSB_llEEES2J_NS2E_6thread17LinearCombinationIfLi1EffLNS2K_9ScaleType4KindE0ELNS_15FloatRoundStyleE2EfEENS1_15EpilogueDefaultEEEEEvvEEEEvNT_6ParamsE --------------------------
	.section	.nv.shared._ZN7cutlass13device_kernelINS_4gemm6kernel13GemmUniversalIN4cute5tupleIJiiiiEEENS1_10collective13CollectiveMmaINS1_40MainloopSm90TmaGmmaWarpSpecializedSparseILi13ENS5_IJNS4_1CILi1EEESB_SB_EEENS1_35KernelTmaWarpSpecializedCooperativeEEENS5_IJNSA_ILi128EEENSA_ILi64EEESG_EEENS_6half_tENS5_IJNS4_6LayoutINS5_IJiNS5_IJNSA_ILi2EEEiEEEiEEENS5_IJlNS5_IJSB_SK_EEElEEEEENSJ_INS5_IJNS5_IJNS5_IJNSA_ILi8EEESK_NSA_ILi4EEEEEEiEEENS5_IJNS5_IJNSA_ILi16EEESK_SK_EEEiEEEiEEENS5_IJNS5_IJNS5_IJSG_SU_NSA_ILi1024EEEEEENSA_ILi4096EEEEEENS5_IJNS5_IJSB_NSA_ILi512EEENSA_ILi32EEEEEElEEElEEEEEEEESI_NS5_IJlSB_lEEENS4_8TiledMMAINS4_8MMA_AtomIJNS4_4SM904GMMA6SPARSE26GMMA_64x64x32_F32F16F16_SSILNS1D_5MajorE0ELS1G_0ELNS1D_7ScaleInE1ELS1H_1ELNS1D_9SparseSelE0EEEEEENSJ_INS5_IJSK_SB_SB_EEENS5_IJSB_NSA_ILi0EEES1M_EEEEENS5_IJNS4_10UnderscoreES1P_S1P_EEEEENS4_13SM90_TMA_LOADENS4_14ComposedLayoutINS4_7SwizzleILi2ELi4ELi3EEENS4_25smem_sparse_ptr_flag_bitsILi2ELi16EEENSJ_INS5_IJNS5_IJSB_SQ_EEENS5_IJSK_S13_EEEEEENS5_IJNS5_IJS1M_SG_EEESN_EEEEEEEvNS4_8identityES1S_NS1T_INS1U_ILi3ELi4ELi3EEENS4_18smem_ptr_flag_bitsILi16EEENSJ_INS5_IJSQ_SG_EEENS5_IJSG_SB_EEEEEEEvS25_EENS_8epilogue10collective6detail29Sm90TmaWarpSpecializedAdapterINS2F_15DefaultEpilogueIfNS5_IJSB_llEEES2J_NS2E_6thread17LinearCombinationIfLi1EffLNS2K_9ScaleType4KindE0ELNS_15FloatRoundStyleE2EfEENS1_15EpilogueDefaultEEEEEvvEEEEvNT_6ParamsE,"aw",@nobits
	.sectionflags	@""
	.align	16
	.zero		1024


//--------------------- .nv.shared.reserved.0     --------------------------
	.section	.nv.shared.reserved.0,"aw",@nobits
	.weak		__nv_reservedSMEM_offset_0_alias
	.size		__nv_reservedSMEM_offset_0_alias, 0, 0
	.other		__nv_reservedSMEM_offset_0_alias,@"STO_CUDA_RESERVED_SHARED STV_DEFAULT"
__nv_reservedSMEM_offset_0_alias:
	.zero		0


//--------------------- .nv.global                --------------------------
	.section	.nv.global,"aw",@nobits
.nv.global:
	.type		_ZN39_INTERNAL_c17e1a70_4_k_cu_f249ba54_27954cute1_E,@object
	.size		_ZN39_INTERNAL_c17e1a70_4_k_cu_f249ba54_27954cute1_E,(_ZN39_INTERNAL_c17e1a70_4_k_cu_f249ba54_27954cuda3std3__45__cpo6cbeginE - _ZN39_INTERNAL_c17e1a70_4_k_cu_f249ba54_27954cute1_E)
_ZN39_INTERNAL_c17e1a70_4_k_cu_f249ba54_27954cute1_E:
	.zero		1
	.type		_ZN39_INTERNAL_c17e1a70_4_k_cu_f249ba54_27954cuda3std3__45__cpo6cbeginE,@object
	.size		_ZN39_INTERNAL_c17e1a70_4_k_cu_f249ba54_27954cuda3std3__45__cpo6cbeginE,(_ZN39_INTERNAL_c17e1a70_4_k_cu_f249ba54_27954cuda3std3__48in_placeE - _ZN39_INTERNAL_c17e1a70_4_k_cu_f249ba54_27954cuda3std3__45__cpo6cbeginE)
_ZN39_INTERNAL_c17e1a70_4_k_cu_f249ba54_27954cuda3std3__45__cpo6cbeginE:
	.zero		1
	.type		_ZN39_INTERNAL_c17e1a70_4_k_cu_f249ba54_27954cuda3std3__48in_placeE,@object
	.size		_ZN39_INTERNAL_c17e1a70_4_k_cu_f249ba54_27954cuda3std3__48in_placeE,(_ZN39_INTERNAL_c17e1a70_4_k_cu_f249ba54_27954cuda3std6ranges3__45__cpo9iter_moveE - _ZN39_INTERNAL_c17e1a70_4_k_cu_f249ba54_27954cuda3std3__48in_placeE)
_ZN39_INTERNAL_c17e1a70_4_k_cu_f249ba54_27954cuda3std3__48in_placeE:
	.zero		1
	.type		_ZN39_INTERNAL_c17e1a70_4_k_cu_f249ba54_27954cuda3std6ranges3__45__cpo9iter_moveE,@object
	.size		_ZN39_INTERNAL_c17e1a70_4_k_cu_f249ba54_27954cuda3std6ranges3__45__cpo9iter_moveE,(_ZN39_INTERNAL_c17e1a70_4_k_cu_f249ba54_27954cuda3std3__45__cpo5beginE - _ZN39_INTERNAL_c17e1a70_4_k_cu_f249ba54_27954cuda3std6ranges3__45__cpo9iter_moveE)
_ZN39_INTERNAL_c17e1a70_4_k_cu_f249ba54_27954cuda3std6ranges3__45__cpo9iter_moveE:
	.zero		1
	.type		_ZN39_INTERNAL_c17e1a70_4_k_cu_f249ba54_27954cuda3std3__45__cpo5beginE,@object
	.size		_ZN39_INTERNAL_c17e1a70_4_k_cu_f249ba54_27954cuda3std3__45__cpo5beginE,(_ZN39_INTERNAL_c17e1a70_4_k_cu_f249ba54_27954cuda3std3__441_GLOBAL__N__c17e1a70_4_k_cu_f249ba54_27956ignoreE - _ZN39_INTERNAL_c17e1a70_4_k_cu_f249ba54_27954cuda3std3__45__cpo5beginE)
_ZN39_INTERNAL_c17e1a70_4_k_cu_f249ba54_27954cuda3std3__45__cpo5beginE:
	.zero		1
	.type		_ZN39_INTERNAL_c17e1a70_4_k_cu_f249ba54_27954cuda3std3__441_GLOBAL__N__c17e1a70_4_k_cu_f249ba54_27956ignoreE,@object
	.size		_ZN39_INTERNAL_c17e1a70_4_k_cu_f249ba54_27954cuda3std3__441_GLOBAL__N__c17e1a70_4_k_cu_f249ba54_27956ignoreE,(_ZN39_INTERNAL_c17e1a70_4_k_cu_f249ba54_27954cute7productE - _ZN39_INTERNAL_c17e1a70_4_k_cu_f249ba54_27954cuda3std3__441_GLOBAL__N__c17e1a70_4_k_cu_f249ba54_27956ignoreE)
_ZN39_INTERNAL_c17e1a70_4_k_cu_f249ba54_27954cuda3std3__441_GLOBAL__N__c17e1a70_4_k_cu_f249ba54_27956ignoreE:
	.zero		1
	.type		_ZN39_INTERNAL_c17e1a70_4_k_cu_f249ba54_27954cute7productE,@object
	.size		_ZN39_INTERNAL_c17e1a70_4_k_cu_f249ba54_27954cute7productE,(_ZN39_INTERNAL_c17e1a70_4_k_cu_f249ba54_27954cuda3std3__45__cpo3endE - _ZN39_INTERNAL_c17e1a70_4_k_cu_f249ba54_27954cute7productE)
_ZN39_INTERNAL_c17e1a70_4_k_cu_f249ba54_27954cute7productE:
	.zero		1
	.type		_ZN39_INTERNAL_c17e1a70_4_k_cu_f249ba54_27954cuda3std3__45__cpo3endE,@object
	.size		_ZN39_INTERNAL_c17e1a70_4_k_cu_f249ba54_27954cuda3std3__45__cpo3endE,(_ZN39_INTERNAL_c17e1a70_4_k_cu_f249ba54_27954cuda3std3__419piecewise_constructE - _ZN39_INTERNAL_c17e1a70_4_k_cu_f249ba54_27954cuda3std3__45__cpo3endE)
_ZN39_INTERNAL_c17e1a70_4_k_cu_f249ba54_27954cuda3std3__45__cpo3endE:
	.zero		1
	.type		_ZN39_INTERNAL_c17e1a70_4_k_cu_f249ba54_27954cuda3std3__419piecewise_constructE,@object
	.size		_ZN39_INTERNAL_c17e1a70_4_k_cu_f249ba54_27954cuda3std3__419piecewise_constructE,(_ZN39_INTERNAL_c17e1a70_4_k_cu_f249ba54_27954cuda3std3__45__cpo4cendE - _ZN39_INTERNAL_c17e1a70_4_k_cu_f249ba54_27954cuda3std3__419piecewise_constructE)
_ZN39_INTERNAL_c17e1a70_4_k_cu_f249ba54_27954cuda3std3__419piecewise_constructE:
	.zero		1
	.type		_ZN39_INTERNAL_c17e1a70_4_k_cu_f249ba54_27954cuda3std3__45__cpo4cendE,@object
	.size		_ZN39_INTERNAL_c17e1a70_4_k_cu_f249ba54_27954cuda3std3__45__cpo4cendE,(_ZN39_INTERNAL_c17e1a70_4_k_cu_f249ba54_27954cuda3std6ranges3__45__cpo4swapE - _ZN39_INTERNAL_c17e1a70_4_k_cu_f249ba54_27954cuda3std3__45__cpo4cendE)
_ZN39_INTERNAL_c17e1a70_4_k_cu_f249ba54_27954cuda3std3__45__cpo4cendE:
	.zero		1
	.type		_ZN39_INTERNAL_c17e1a70_4_k_cu_f249ba54_27954cuda3std6ranges3__45__cpo4swapE,@object
	.size		_ZN39_INTERNAL_c17e1a70_4_k_cu_f249ba54_27954cuda3std6ranges3__45__cpo4swapE,(.L_7 - _ZN39_INTERNAL_c17e1a70_4_k_cu_f249ba54_27954cuda3std6ranges3__45__cpo4swapE)
_ZN39_INTERNAL_c17e1a70_4_k_cu_f249ba54_27954cuda3std6ranges3__45__cpo4swapE:
	.zero		1
.L_7:


//--------------------- .nv.constant0._ZN7cutlass13device_kernelINS_4gemm6kernel13GemmUniversalIN4cute5tupleIJiiiiEEENS1_10collective13CollectiveMmaINS1_40MainloopSm90TmaGmmaWarpSpecializedSparseILi13ENS5_IJNS4_1CILi1EEESB_SB_EEENS1_35KernelTmaWarpSpecializedCooperativeEEENS5_IJNSA_ILi128EEENSA_ILi64EEESG_EEENS_6half_tENS5_IJNS4_6LayoutINS5_IJiNS5_IJNSA_ILi2EEEiEEEiEEENS5_IJlNS5_IJSB_SK_EEElEEEEENSJ_INS5_IJNS5_IJNS5_IJNSA_ILi8EEESK_NSA_ILi4EEEEEEiEEENS5_IJNS5_IJNSA_ILi16EEESK_SK_EEEiEEEiEEENS5_IJNS5_IJNS5_IJSG_SU_NSA_ILi1024EEEEEENSA_ILi4096EEEEEENS5_IJNS5_IJSB_NSA_ILi512EEENSA_ILi32EEEEEElEEElEEEEEEEESI_NS5_IJlSB_lEEENS4_8TiledMMAINS4_8MMA_AtomIJNS4_4SM904GMMA6SPARSE26GMMA_64x64x32_F32F16F16_SSILNS1D_5MajorE0ELS1G_0ELNS1D_7ScaleInE1ELS1H_1ELNS1D_9SparseSelE0EEEEEENSJ_INS5_IJSK_SB_SB_EEENS5_IJSB_NSA_ILi0EEES1M_EEEEENS5_IJNS4_10UnderscoreES1P_S1P_EEEEENS4_13SM90_TMA_LOADENS4_14ComposedLayoutINS4_7SwizzleILi2ELi4ELi3EEENS4_25smem_sparse_ptr_flag_bitsILi2ELi16EEENSJ_INS5_IJNS5_IJSB_SQ_EEENS5_IJSK_S13_EEEEEENS5_IJNS5_IJS1M_SG_EEESN_EEEEEEEvNS4_8identityES1S_NS1T_INS1U_ILi3ELi4ELi3EEENS4_18smem_ptr_flag_bitsILi16EEENSJ_INS5_IJSQ_SG_EEENS5_IJSG_SB_EEEEEEEvS25_EENS_8epilogue10collective6detail29Sm90TmaWarpSpecializedAdapterINS2F_15DefaultEpilogueIfNS5_IJSB_llEEES2J_NS2E_6thread17LinearCombinationIfLi1EffLNS2K_9ScaleType4KindE0ELNS_15FloatRoundStyleE2EfEENS1_15EpilogueDefaultEEEEEvvEEEEvNT_6ParamsE --------------------------
	.section	.nv.constant0._ZN7cutlass13device_kernelINS_4gemm6kernel13GemmUniversalIN4cute5tupleIJiiiiEEENS1_10collective13CollectiveMmaINS1_40MainloopSm90TmaGmmaWarpSpecializedSparseILi13ENS5_IJNS4_1CILi1EEESB_SB_EEENS1_35KernelTmaWarpSpecializedCooperativeEEENS5_IJNSA_ILi128EEENSA_ILi64EEESG_EEENS_6half_tENS5_IJNS4_6LayoutINS5_IJiNS5_IJNSA_ILi2EEEiEEEiEEENS5_IJlNS5_IJSB_SK_EEElEEEEENSJ_INS5_IJNS5_IJNS5_IJNSA_ILi8EEESK_NSA_ILi4EEEEEEiEEENS5_IJNS5_IJNSA_ILi16EEESK_SK_EEEiEEEiEEENS5_IJNS5_IJNS5_IJSG_SU_NSA_ILi1024EEEEEENSA_ILi4096EEEEEENS5_IJNS5_IJSB_NSA_ILi512EEENSA_ILi32EEEEEElEEElEEEEEEEESI_NS5_IJlSB_lEEENS4_8TiledMMAINS4_8MMA_AtomIJNS4_4SM904GMMA6SPARSE26GMMA_64x64x32_F32F16F16_SSILNS1D_5MajorE0ELS1G_0ELNS1D_7ScaleInE1ELS1H_1ELNS1D_9SparseSelE0EEEEEENSJ_INS5_IJSK_SB_SB_EEENS5_IJSB_NSA_ILi0EEES1M_EEEEENS5_IJNS4_10UnderscoreES1P_S1P_EEEEENS4_13SM90_TMA_LOADENS4_14ComposedLayoutINS4_7SwizzleILi2ELi4ELi3EEENS4_25smem_sparse_ptr_flag_bitsILi2ELi16EEENSJ_INS5_IJNS5_IJSB_SQ_EEENS5_IJSK_S13_EEEEEENS5_IJNS5_IJS1M_SG_EEESN_EEEEEEEvNS4_8identityES1S_NS1T_INS1U_ILi3ELi4ELi3EEENS4_18smem_ptr_flag_bitsILi16EEENSJ_INS5_IJSQ_SG_EEENS5_IJSG_SB_EEEEEEEvS25_EENS_8epilogue10collective6detail29Sm90TmaWarpSpecializedAdapterINS2F_15DefaultEpilogueIfNS5_IJSB_llEEES2J_NS2E_6thread17LinearCombinationIfLi1EffLNS2K_9ScaleType4KindE0ELNS_15FloatRoundStyleE2EfEENS1_15EpilogueDefaultEEEEEvvEEEEvNT_6ParamsE,"a",@progbits
	.sectionflags	@""
	.align	4
.nv.constant0._ZN7cutlass13device_kernelINS_4gemm6kernel13GemmUniversalIN4cute5tupleIJiiiiEEENS1_10collective13CollectiveMmaINS1_40MainloopSm90TmaGmmaWarpSpecializedSparseILi13ENS5_IJNS4_1CILi1EEESB_SB_EEENS1_35KernelTmaWarpSpecializedCooperativeEEENS5_IJNSA_ILi128EEENSA_ILi64EEESG_EEENS_6half_tENS5_IJNS4_6LayoutINS5_IJiNS5_IJNSA_ILi2EEEiEEEiEEENS5_IJlNS5_IJSB_SK_EEElEEEEENSJ_INS5_IJNS5_IJNS5_IJNSA_ILi8EEESK_NSA_ILi4EEEEEEiEEENS5_IJNS5_IJNSA_ILi16EEESK_SK_EEEiEEEiEEENS5_IJNS5_IJNS5_IJSG_SU_NSA_ILi1024EEEEEENSA_ILi4096EEEEEENS5_IJNS5_IJSB_NSA_ILi512EEENSA_ILi32EEEEEElEEElEEEEEEEESI_NS5_IJlSB_lEEENS4_8TiledMMAINS4_8MMA_AtomIJNS4_4SM904GMMA6SPARSE26GMMA_64x64x32_F32F16F16_SSILNS1D_5MajorE0ELS1G_0ELNS1D_7ScaleInE1ELS1H_1ELNS1D_9SparseSelE0EEEEEENSJ_INS5_IJSK_SB_SB_EEENS5_IJSB_NSA_ILi0EEES1M_EEEEENS5_IJNS4_10UnderscoreES1P_S1P_EEEEENS4_13SM90_TMA_LOADENS4_14ComposedLayoutINS4_7SwizzleILi2ELi4ELi3EEENS4_25smem_sparse_ptr_flag_bitsILi2ELi16EEENSJ_INS5_IJNS5_IJSB_SQ_EEENS5_IJSK_S13_EEEEEENS5_IJNS5_IJS1M_SG_EEESN_EEEEEEEvNS4_8identityES1S_NS1T_INS1U_ILi3ELi4ELi3EEENS4_18smem_ptr_flag_bitsILi16EEENSJ_INS5_IJSQ_SG_EEENS5_IJSG_SB_EEEEEEEvS25_EENS_8epilogue10collective6detail29Sm90TmaWarpSpecializedAdapterINS2F_15DefaultEpilogueIfNS5_IJSB_llEEES2J_NS2E_6thread17LinearCombinationIfLi1EffLNS2K_9ScaleType4KindE0ELNS_15FloatRoundStyleE2EfEENS1_15EpilogueDefaultEEEEEvvEEEEvNT_6ParamsE:
	.zero		1920


//--------------------- SYMBOLS --------------------------

	.type		.nv.reservedSmem.offset0,@object
	.size		.nv.reservedSmem.offset0,0x4
